	.target	sm_90a

	.elftype	@"ET_EXEC"


//--------------------- .note.nv.tkinfo           --------------------------
	.section	.note.nv.tkinfo,"",@"SHT_NOTE"
	.sectionflags	@"SHF_NOTE_NV_TKINFO"
	.tkinfo
        /*0018*/ 	.word	0x00000002
        /*0030*/ 	.string	""
        /*0030*/ 	.string	"ptxas"
        /*0030*/ 	.string	"Cuda compilation tools, release 13.0, V13.0.88"
        /*0030*/ 	.string	"Build cuda_13.0.r13.0/compiler.36424714_0"
        /*0030*/ 	.string	"-arch sm_90a -m 64 "



//--------------------- .note.nv.cuinfo           --------------------------
	.section	.note.nv.cuinfo,"",@"SHT_NOTE"
	.sectionflags	@"SHF_NOTE_NV_CUINFO"
        /*0018*/ 	.short	0x0002
        /*001a*/ 	.short	0x005a
        /*001c*/ 	.short	0x0082
	.zero		2


//--------------------- .nv.info                  --------------------------
	.section	.nv.info,"",@"SHT_CUDA_INFO"
	.align	4


	//----- nvinfo : EIATTR_REGCOUNT
	.align		4
        /*0000*/ 	.byte	0x04, 0x2f
        /*0002*/ 	.short	(.L_12 - .L_11)
	.align		4
.L_11:
        /*0004*/ 	.word	index@(_ZN7cutlass13device_kernelINS_4gemm6kernel13GemmUniversalIN4cute5tupleIJiiiiEEENS1_10collective13CollectiveMmaINS1_37MainloopSm90TmaGmmaWarpSpecializedFP8ILi28ENS5_IJNS4_1CILi1EEENSA_ILi4EEESB_EEENS1_35KernelTmaWarpSpecializedCooperativeEEENS5_IJNSA_ILi128EEESG_NSA_ILi32EEEEEENS_12float_e4m3_tENS5_IJlSB_lEEESJ_SK_NS4_8TiledMMAINS4_8MMA_AtomIJNS4_4SM904GMMA31MMA_64x128x32_F32E4M3E4M3_SS_TNILNSO_7ScaleInE1ELSQ_1EEEEEENS4_6LayoutINS5_IJNSA_ILi2EEESB_SB_EEENS5_IJSB_NSA_ILi0EEESW_EEEEENS5_IJNS4_10UnderscoreESZ_SZ_EEEEENS4_23SM90_TMA_LOAD_MULTICASTENS4_14ComposedLayoutINS4_7SwizzleILi1ELi4ELi3EEENS4_18smem_ptr_flag_bitsILi8EEENST_INS5_IJNSA_ILi8EEESH_EEENS5_IJSH_SB_EEEEEEEvNS4_8identityENS4_13SM90_TMA_LOADES1C_vS1D_EENS_8epilogue10collective6detail29Sm90TmaWarpSpecializedAdapterINS1H_15DefaultEpilogueISJ_SK_SK_NS1G_6thread17LinearCombinationISJ_Li1EffLNS1L_9ScaleType4KindE0ELNS_15FloatRoundStyleE2ESJ_EENS1_15EpilogueDefaultEEEEEvvEEEEvNT_6ParamsE)
        /*0008*/ 	.word	0x000000a8


	//----- nvinfo : EIATTR_FRAME_SIZE
	.align		4
.L_12:
        /*000c*/ 	.byte	0x04, 0x11
        /*000e*/ 	.short	(.L_14 - .L_13)
	.align		4
.L_13:
        /*0010*/ 	.word	index@(_ZN7cutlass13device_kernelINS_4gemm6kernel13GemmUniversalIN4cute5tupleIJiiiiEEENS1_10collective13CollectiveMmaINS1_37MainloopSm90TmaGmmaWarpSpecializedFP8ILi28ENS5_IJNS4_1CILi1EEENSA_ILi4EEESB_EEENS1_35KernelTmaWarpSpecializedCooperativeEEENS5_IJNSA_ILi128EEESG_NSA_ILi32EEEEEENS_12float_e4m3_tENS5_IJlSB_lEEESJ_SK_NS4_8TiledMMAINS4_8MMA_AtomIJNS4_4SM904GMMA31MMA_64x128x32_F32E4M3E4M3_SS_TNILNSO_7ScaleInE1ELSQ_1EEEEEENS4_6LayoutINS5_IJNSA_ILi2EEESB_SB_EEENS5_IJSB_NSA_ILi0EEESW_EEEEENS5_IJNS4_10UnderscoreESZ_SZ_EEEEENS4_23SM90_TMA_LOAD_MULTICASTENS4_14ComposedLayoutINS4_7SwizzleILi1ELi4ELi3EEENS4_18smem_ptr_flag_bitsILi8EEENST_INS5_IJNSA_ILi8EEESH_EEENS5_IJSH_SB_EEEEEEEvNS4_8identityENS4_13SM90_TMA_LOADES1C_vS1D_EENS_8epilogue10collective6detail29Sm90TmaWarpSpecializedAdapterINS1H_15DefaultEpilogueISJ_SK_SK_NS1G_6thread17LinearCombinationISJ_Li1EffLNS1L_9ScaleType4KindE0ELNS_15FloatRoundStyleE2ESJ_EENS1_15EpilogueDefaultEEEEEvvEEEEvNT_6ParamsE)
        /*0014*/ 	.word	0x00000000


	//----- nvinfo : EIATTR_MIN_STACK_SIZE
	.align		4
.L_14:
        /*0018*/ 	.byte	0x04, 0x12
        /*001a*/ 	.short	(.L_16 - .L_15)
	.align		4
.L_15:
        /*001c*/ 	.word	index@(_ZN7cutlass13device_kernelINS_4gemm6kernel13GemmUniversalIN4cute5tupleIJiiiiEEENS1_10collective13CollectiveMmaINS1_37MainloopSm90TmaGmmaWarpSpecializedFP8ILi28ENS5_IJNS4_1CILi1EEENSA_ILi4EEESB_EEENS1_35KernelTmaWarpSpecializedCooperativeEEENS5_IJNSA_ILi128EEESG_NSA_ILi32EEEEEENS_12float_e4m3_tENS5_IJlSB_lEEESJ_SK_NS4_8TiledMMAINS4_8MMA_AtomIJNS4_4SM904GMMA31MMA_64x128x32_F32E4M3E4M3_SS_TNILNSO_7ScaleInE1ELSQ_1EEEEEENS4_6LayoutINS5_IJNSA_ILi2EEESB_SB_EEENS5_IJSB_NSA_ILi0EEESW_EEEEENS5_IJNS4_10UnderscoreESZ_SZ_EEEEENS4_23SM90_TMA_LOAD_MULTICASTENS4_14ComposedLayoutINS4_7SwizzleILi1ELi4ELi3EEENS4_18smem_ptr_flag_bitsILi8EEENST_INS5_IJNSA_ILi8EEESH_EEENS5_IJSH_SB_EEEEEEEvNS4_8identityENS4_13SM90_TMA_LOADES1C_vS1D_EENS_8epilogue10collective6detail29Sm90TmaWarpSpecializedAdapterINS1H_15DefaultEpilogueISJ_SK_SK_NS1G_6thread17LinearCombinationISJ_Li1EffLNS1L_9ScaleType4KindE0ELNS_15FloatRoundStyleE2ESJ_EENS1_15EpilogueDefaultEEEEEvvEEEEvNT_6ParamsE)
        /*0020*/ 	.word	0x00000000
.L_16:


//--------------------- .nv.compat                --------------------------
	.section	.nv.compat,"",@"SHT_CUDA_COMPAT_INFO"
	.align	4
        /*0000*/ 	.byte	0x02, 0x09, 0x01, 0x00, 0x02, 0x02, 0x04, 0x00, 0x02, 0x05, 0x05, 0x00, 0x03, 0x07, 0x01, 0x01
        /*0010*/ 	.byte	0x02, 0x03, 0x01, 0x00, 0x02, 0x06, 0x01, 0x00, 0x04, 0x0b, 0x08, 0x00, 0x00, 0x00, 0x00, 0x00
        /*0020*/ 	.byte	0x00, 0x00, 0x00, 0x00


//--------------------- .nv.info._ZN7cutlass13device_kernelINS_4gemm6kernel13GemmUniversalIN4cute5tupleIJiiiiEEENS1_10collective13CollectiveMmaINS1_37MainloopSm90TmaGmmaWarpSpecializedFP8ILi28ENS5_IJNS4_1CILi1EEENSA_ILi4EEESB_EEENS1_35KernelTmaWarpSpecializedCooperativeEEENS5_IJNSA_ILi128EEESG_NSA_ILi32EEEEEENS_12float_e4m3_tENS5_IJlSB_lEEESJ_SK_NS4_8TiledMMAINS4_8MMA_AtomIJNS4_4SM904GMMA31MMA_64x128x32_F32E4M3E4M3_SS_TNILNSO_7ScaleInE1ELSQ_1EEEEEENS4_6LayoutINS5_IJNSA_ILi2EEESB_SB_EEENS5_IJSB_NSA_ILi0EEESW_EEEEENS5_IJNS4_10UnderscoreESZ_SZ_EEEEENS4_23SM90_TMA_LOAD_MULTICASTENS4_14ComposedLayoutINS4_7SwizzleILi1ELi4ELi3EEENS4_18smem_ptr_flag_bitsILi8EEENST_INS5_IJNSA_ILi8EEESH_EEENS5_IJSH_SB_EEEEEEEvNS4_8identityENS4_13SM90_TMA_LOADES1C_vS1D_EENS_8epilogue10collective6detail29Sm90TmaWarpSpecializedAdapterINS1H_15DefaultEpilogueISJ_SK_SK_NS1G_6thread17LinearCombinationISJ_Li1EffLNS1L_9ScaleType4KindE0ELNS_15FloatRoundStyleE2ESJ_EENS1_15EpilogueDefaultEEEEEvvEEEEvNT_6ParamsE --------------------------
	.section	.nv.info._ZN7cutlass13device_kernelINS_4gemm6kernel13GemmUniversalIN4cute5tupleIJiiiiEEENS1_10collective13CollectiveMmaINS1_37MainloopSm90TmaGmmaWarpSpecializedFP8ILi28ENS5_IJNS4_1CILi1EEENSA_ILi4EEESB_EEENS1_35KernelTmaWarpSpecializedCooperativeEEENS5_IJNSA_ILi128EEESG_NSA_ILi32EEEEEENS_12float_e4m3_tENS5_IJlSB_lEEESJ_SK_NS4_8TiledMMAINS4_8MMA_AtomIJNS4_4SM904GMMA31MMA_64x128x32_F32E4M3E4M3_SS_TNILNSO_7ScaleInE1ELSQ_1EEEEEENS4_6LayoutINS5_IJNSA_ILi2EEESB_SB_EEENS5_IJSB_NSA_ILi0EEESW_EEEEENS5_IJNS4_10UnderscoreESZ_SZ_EEEEENS4_23SM90_TMA_LOAD_MULTICASTENS4_14ComposedLayoutINS4_7SwizzleILi1ELi4ELi3EEENS4_18smem_ptr_flag_bitsILi8EEENST_INS5_IJNSA_ILi8EEESH_EEENS5_IJSH_SB_EEEEEEEvNS4_8identityENS4_13SM90_TMA_LOADES1C_vS1D_EENS_8epilogue10collective6detail29Sm90TmaWarpSpecializedAdapterINS1H_15DefaultEpilogueISJ_SK_SK_NS1G_6thread17LinearCombinationISJ_Li1EffLNS1L_9ScaleType4KindE0ELNS_15FloatRoundStyleE2ESJ_EENS1_15EpilogueDefaultEEEEEvvEEEEvNT_6ParamsE,"",@"SHT_CUDA_INFO"
	.sectionflags	@""
	.align	4


	//----- nvinfo : EIATTR_CUDA_API_VERSION
	.align		4
        /*0000*/ 	.byte	0x04, 0x37
        /*0002*/ 	.short	(.L_18 - .L_17)
.L_17:
        /*0004*/ 	.word	0x00000082


	//----- nvinfo : EIATTR_KPARAM_INFO
	.align		4
.L_18:
        /*0008*/ 	.byte	0x04, 0x17
        /*000a*/ 	.short	(.L_20 - .L_19)
.L_19:
        /*000c*/ 	.word	0x00000000
        /*0010*/ 	.short	0x0000
        /*0012*/ 	.short	0x0070
        /*0014*/ 	.byte	0x00, 0xf0, 0x01, 0x10


	//----- nvinfo : EIATTR_SPARSE_MMA_MASK
	.align		4
.L_20:
        /*0018*/ 	.byte	0x03, 0x50
        /*001a*/ 	.short	0x0000


	//----- nvinfo : EIATTR_MAXREG_COUNT
	.align		4
        /*001c*/ 	.byte	0x03, 0x1b
        /*001e*/ 	.short	0x00a8


	//----- nvinfo : EIATTR_NUM_BARRIERS
	.align		4
        /*0020*/ 	.byte	0x02, 0x4c
        /*0022*/ 	.byte	0x01
	.zero		1


	//----- nvinfo : EIATTR_MERCURY_ISA_VERSION
	.align		4
        /*0024*/ 	.byte	0x03, 0x5f
        /*0026*/ 	.short	0x0101


	//----- nvinfo : EIATTR_INT_WARP_WIDE_INSTR_OFFSETS
	.align		4
        /*0028*/ 	.byte	0x04, 0x31
        /*002a*/ 	.short	(.L_22 - .L_21)


	//   ....[0]....
.L_21:
        /*002c*/ 	.word	0x00000770


	//   ....[1]....
        /*0030*/ 	.word	0x00000790


	//   ....[2]....
        /*0034*/ 	.word	0x00000960


	//----- nvinfo : EIATTR_COOP_GROUP_MASK_REGIDS
	.align		4
.L_22:
        /*0038*/ 	.byte	0x04, 0x29
        /*003a*/ 	.short	(.L_24 - .L_23)


	//   ....[0]....
.L_23:
        /*003c*/ 	.word	0xffffffff


	//   ....[1]....
        /*0040*/ 	.word	0xffffffff


	//   ....[2]....
        /*0044*/ 	.word	0xffffffff


	//   ....[3]....
        /*0048*/ 	.word	0xffffffff


	//   ....[4]....
        /*004c*/ 	.word	0xffffffff


	//   ....[5]....
        /*0050*/ 	.word	0xffffffff


	//----- nvinfo : EIATTR_COOP_GROUP_INSTR_OFFSETS
	.align		4
.L_24:
        /*0054*/ 	.byte	0x04, 0x28
        /*0056*/ 	.short	(.L_26 - .L_25)


	//   ....[0]....
.L_25:
        /*0058*/ 	.word	0x00000060


	//   ....[1]....
        /*005c*/ 	.word	0x00000070


	//   ....[2]....
        /*0060*/ 	.word	0x00000130


	//   ....[3]....
        /*0064*/ 	.word	0x000005f0


	//   ....[4]....
        /*0068*/ 	.word	0x00000aa0


	//   ....[5]....
        /*006c*/ 	.word	0x00001520


	//----- nvinfo : EIATTR_REG_RECONFIG
	.align		4
.L_26:
        /*0070*/ 	.byte	0x01, 0x54
	.zero		2


	//----- nvinfo : EIATTR_MBARRIER_INSTR_OFFSETS
	.align		4
        /*0074*/ 	.byte	0x04, 0x39
        /*0076*/ 	.short	(.L_28 - .L_27)


	//   ....[0]....
.L_27:
        /*0078*/ 	.word	0x00000250
        /*007c*/ 	.word	0x000000ff
        /*0080*/ 	.word	0x00000000
        /*0084*/ 	.short	0x0100
        /*0086*/ 	.byte	0x08
	.zero		1


	//   ....[1]....
        /*0088*/ 	.word	0x00000260
        /*008c*/ 	.word	0x000000ff
        /*0090*/ 	.word	0x000000e0
        /*0094*/ 	.short	0x0100
        /*0096*/ 	.byte	0x08
	.zero		1


	//   ....[2]....
        /*0098*/ 	.word	0x00000270
        /*009c*/ 	.word	0x000000ff
        /*00a0*/ 	.word	0x00000008
        /*00a4*/ 	.short	0x0100
        /*00a6*/ 	.byte	0x08
	.zero		1


	//   ....[3]....
        /*00a8*/ 	.word	0x00000280
        /*00ac*/ 	.word	0x000000ff
        /*00b0*/ 	.word	0x000000e8
        /*00b4*/ 	.short	0x0100
        /*00b6*/ 	.byte	0x08
	.zero		1


	//   ....[4]....
        /*00b8*/ 	.word	0x00000290
        /*00bc*/ 	.word	0x000000ff
        /*00c0*/ 	.word	0x00000010
        /*00c4*/ 	.short	0x0100
        /*00c6*/ 	.byte	0x08
	.zero		1


	//   ....[5]....
        /*00c8*/ 	.word	0x000002a0
        /*00cc*/ 	.word	0x000000ff
        /*00d0*/ 	.word	0x000000f0
        /*00d4*/ 	.short	0x0100
        /*00d6*/ 	.byte	0x08
	.zero		1


	//   ....[6]....
        /*00d8*/ 	.word	0x000002b0
        /*00dc*/ 	.word	0x000000ff
        /*00e0*/ 	.word	0x00000018
        /*00e4*/ 	.short	0x0100
        /*00e6*/ 	.byte	0x08
	.zero		1


	//   ....[7]....
        /*00e8*/ 	.word	0x000002c0
        /*00ec*/ 	.word	0x000000ff
        /*00f0*/ 	.word	0x000000f8
        /*00f4*/ 	.short	0x0100
        /*00f6*/ 	.byte	0x08
	.zero		1


	//   ....[8]....
        /*00f8*/ 	.word	0x000002d0
        /*00fc*/ 	.word	0x000000ff
        /*0100*/ 	.word	0x00000020
        /*0104*/ 	.short	0x0100
        /*0106*/ 	.byte	0x08
	.zero		1


	//   ....[9]....
        /*0108*/ 	.word	0x000002e0
        /*010c*/ 	.word	0x000000ff
        /*0110*/ 	.word	0x00000100
        /*0114*/ 	.short	0x0100
        /*0116*/ 	.byte	0x08
	.zero		1


	//   ....[10]....
        /*0118*/ 	.word	0x000002f0
        /*011c*/ 	.word	0x000000ff
        /*0120*/ 	.word	0x00000028
        /*0124*/ 	.short	0x0100
        /*0126*/ 	.byte	0x08
	.zero		1


	//   ....[11]....
        /*0128*/ 	.word	0x00000300
        /*012c*/ 	.word	0x000000ff
        /*0130*/ 	.word	0x00000108
        /*0134*/ 	.short	0x0100
        /*0136*/ 	.byte	0x08
	.zero		1


	//   ....[12]....
        /*0138*/ 	.word	0x00000310
        /*013c*/ 	.word	0x000000ff
        /*0140*/ 	.word	0x00000030
        /*0144*/ 	.short	0x0100
        /*0146*/ 	.byte	0x08
	.zero		1


	//   ....[13]....
        /*0148*/ 	.word	0x00000320
        /*014c*/ 	.word	0x000000ff
        /*0150*/ 	.word	0x00000110
        /*0154*/ 	.short	0x0100
        /*0156*/ 	.byte	0x08
	.zero		1


	//   ....[14]....
        /*0158*/ 	.word	0x00000330
        /*015c*/ 	.word	0x000000ff
        /*0160*/ 	.word	0x00000038
        /*0164*/ 	.short	0x0100
        /*0166*/ 	.byte	0x08
	.zero		1


	//   ....[15]....
        /*0168*/ 	.word	0x00000340
        /*016c*/ 	.word	0x000000ff
        /*0170*/ 	.word	0x00000118
        /*0174*/ 	.short	0x0100
        /*0176*/ 	.byte	0x08
	.zero		1


	//   ....[16]....
        /*0178*/ 	.word	0x00000350
        /*017c*/ 	.word	0x000000ff
        /*0180*/ 	.word	0x00000040
        /*0184*/ 	.short	0x0100
        /*0186*/ 	.byte	0x08
	.zero		1


	//   ....[17]....
        /*0188*/ 	.word	0x00000360
        /*018c*/ 	.word	0x000000ff
        /*0190*/ 	.word	0x00000120
        /*0194*/ 	.short	0x0100
        /*0196*/ 	.byte	0x08
	.zero		1


	//   ....[18]....
        /*0198*/ 	.word	0x00000370
        /*019c*/ 	.word	0x000000ff
        /*01a0*/ 	.word	0x00000048
        /*01a4*/ 	.short	0x0100
        /*01a6*/ 	.byte	0x08
	.zero		1


	//   ....[19]....
        /*01a8*/ 	.word	0x00000380
        /*01ac*/ 	.word	0x000000ff
        /*01b0*/ 	.word	0x00000128
        /*01b4*/ 	.short	0x0100
        /*01b6*/ 	.byte	0x08
	.zero		1


	//   ....[20]....
        /*01b8*/ 	.word	0x00000390
        /*01bc*/ 	.word	0x000000ff
        /*01c0*/ 	.word	0x00000050
        /*01c4*/ 	.short	0x0100
        /*01c6*/ 	.byte	0x08
	.zero		1


	//   ....[21]....
        /*01c8*/ 	.word	0x000003a0
        /*01cc*/ 	.word	0x000000ff
        /*01d0*/ 	.word	0x00000130
        /*01d4*/ 	.short	0x0100
        /*01d6*/ 	.byte	0x08
	.zero		1


	//   ....[22]....
        /*01d8*/ 	.word	0x000003b0
        /*01dc*/ 	.word	0x000000ff
        /*01e0*/ 	.word	0x00000058
        /*01e4*/ 	.short	0x0100
        /*01e6*/ 	.byte	0x08
	.zero		1


	//   ....[23]....
        /*01e8*/ 	.word	0x000003c0
        /*01ec*/ 	.word	0x000000ff
        /*01f0*/ 	.word	0x00000138
        /*01f4*/ 	.short	0x0100
        /*01f6*/ 	.byte	0x08
	.zero		1


	//   ....[24]....
        /*01f8*/ 	.word	0x000003d0
        /*01fc*/ 	.word	0x000000ff
        /*0200*/ 	.word	0x00000060
        /*0204*/ 	.short	0x0100
        /*0206*/ 	.byte	0x08
	.zero		1


	//   ....[25]....
        /*0208*/ 	.word	0x000003e0
        /*020c*/ 	.word	0x000000ff
        /*0210*/ 	.word	0x00000140
        /*0214*/ 	.short	0x0100
        /*0216*/ 	.byte	0x08
	.zero		1


	//   ....[26]....
        /*0218*/ 	.word	0x000003f0
        /*021c*/ 	.word	0x000000ff
        /*0220*/ 	.word	0x00000068
        /*0224*/ 	.short	0x0100
        /*0226*/ 	.byte	0x08
	.zero		1


	//   ....[27]....
        /*0228*/ 	.word	0x00000400
        /*022c*/ 	.word	0x000000ff
        /*0230*/ 	.word	0x00000148
        /*0234*/ 	.short	0x0100
        /*0236*/ 	.byte	0x08
	.zero		1


	//   ....[28]....
        /*0238*/ 	.word	0x00000410
        /*023c*/ 	.word	0x000000ff
        /*0240*/ 	.word	0x00000070
        /*0244*/ 	.short	0x0100
        /*0246*/ 	.byte	0x08
	.zero		1


	//   ....[29]....
        /*0248*/ 	.word	0x00000420
        /*024c*/ 	.word	0x000000ff
        /*0250*/ 	.word	0x00000150
        /*0254*/ 	.short	0x0100
        /*0256*/ 	.byte	0x08
	.zero		1


	//   ....[30]....
        /*0258*/ 	.word	0x00000430
        /*025c*/ 	.word	0x000000ff
        /*0260*/ 	.word	0x00000078
        /*0264*/ 	.short	0x0100
        /*0266*/ 	.byte	0x08
	.zero		1


	//   ....[31]....
        /*0268*/ 	.word	0x00000440
        /*026c*/ 	.word	0x000000ff
        /*0270*/ 	.word	0x00000158
        /*0274*/ 	.short	0x0100
        /*0276*/ 	.byte	0x08
	.zero		1


	//   ....[32]....
        /*0278*/ 	.word	0x00000450
        /*027c*/ 	.word	0x000000ff
        /*0280*/ 	.word	0x00000080
        /*0284*/ 	.short	0x0100
        /*0286*/ 	.byte	0x08
	.zero		1


	//   ....[33]....
        /*0288*/ 	.word	0x00000460
        /*028c*/ 	.word	0x000000ff
        /*0290*/ 	.word	0x00000160
        /*0294*/ 	.short	0x0100
        /*0296*/ 	.byte	0x08
	.zero		1


	//   ....[34]....
        /*0298*/ 	.word	0x00000470
        /*029c*/ 	.word	0x000000ff
        /*02a0*/ 	.word	0x00000088
        /*02a4*/ 	.short	0x0100
        /*02a6*/ 	.byte	0x08
	.zero		1


	//   ....[35]....
        /*02a8*/ 	.word	0x00000480
        /*02ac*/ 	.word	0x000000ff
        /*02b0*/ 	.word	0x00000168
        /*02b4*/ 	.short	0x0100
        /*02b6*/ 	.byte	0x08
	.zero		1


	//   ....[36]....
        /*02b8*/ 	.word	0x00000490
        /*02bc*/ 	.word	0x000000ff
        /*02c0*/ 	.word	0x00000090
        /*02c4*/ 	.short	0x0100
        /*02c6*/ 	.byte	0x08
	.zero		1


	//   ....[37]....
        /*02c8*/ 	.word	0x000004a0
        /*02cc*/ 	.word	0x000000ff
        /*02d0*/ 	.word	0x00000170
        /*02d4*/ 	.short	0x0100
        /*02d6*/ 	.byte	0x08
	.zero		1


	//   ....[38]....
        /*02d8*/ 	.word	0x000004b0
        /*02dc*/ 	.word	0x000000ff
        /*02e0*/ 	.word	0x00000098
        /*02e4*/ 	.short	0x0100
        /*02e6*/ 	.byte	0x08
	.zero		1


	//   ....[39]....
        /*02e8*/ 	.word	0x000004c0
        /*02ec*/ 	.word	0x000000ff
        /*02f0*/ 	.word	0x00000178
        /*02f4*/ 	.short	0x0100
        /*02f6*/ 	.byte	0x08
	.zero		1


	//   ....[40]....
        /*02f8*/ 	.word	0x000004d0
        /*02fc*/ 	.word	0x000000ff
        /*0300*/ 	.word	0x000000a0
        /*0304*/ 	.short	0x0100
        /*0306*/ 	.byte	0x08
	.zero		1


	//   ....[41]....
        /*0308*/ 	.word	0x000004e0
        /*030c*/ 	.word	0x000000ff
        /*0310*/ 	.word	0x00000180
        /*0314*/ 	.short	0x0100
        /*0316*/ 	.byte	0x08
	.zero		1


	//   ....[42]....
        /*0318*/ 	.word	0x000004f0
        /*031c*/ 	.word	0x000000ff
        /*0320*/ 	.word	0x000000a8
        /*0324*/ 	.short	0x0100
        /*0326*/ 	.byte	0x08
	.zero		1


	//   ....[43]....
        /*0328*/ 	.word	0x00000500
        /*032c*/ 	.word	0x000000ff
        /*0330*/ 	.word	0x00000188
        /*0334*/ 	.short	0x0100
        /*0336*/ 	.byte	0x08
	.zero		1


	//   ....[44]....
        /*0338*/ 	.word	0x00000510
        /*033c*/ 	.word	0x000000ff
        /*0340*/ 	.word	0x000000b0
        /*0344*/ 	.short	0x0100
        /*0346*/ 	.byte	0x08
	.zero		1


	//   ....[45]....
        /*0348*/ 	.word	0x00000520
        /*034c*/ 	.word	0x000000ff
        /*0350*/ 	.word	0x00000190
        /*0354*/ 	.short	0x0100
        /*0356*/ 	.byte	0x08
	.zero		1


	//   ....[46]....
        /*0358*/ 	.word	0x00000530
        /*035c*/ 	.word	0x000000ff
        /*0360*/ 	.word	0x000000b8
        /*0364*/ 	.short	0x0100
        /*0366*/ 	.byte	0x08
	.zero		1


	//   ....[47]....
        /*0368*/ 	.word	0x00000540
        /*036c*/ 	.word	0x000000ff
        /*0370*/ 	.word	0x00000198
        /*0374*/ 	.short	0x0100
        /*0376*/ 	.byte	0x08
	.zero		1


	//   ....[48]....
        /*0378*/ 	.word	0x00000550
        /*037c*/ 	.word	0x000000ff
        /*0380*/ 	.word	0x000000c0
        /*0384*/ 	.short	0x0100
        /*0386*/ 	.byte	0x08
	.zero		1


	//   ....[49]....
        /*0388*/ 	.word	0x00000560
        /*038c*/ 	.word	0x000000ff
        /*0390*/ 	.word	0x000001a0
        /*0394*/ 	.short	0x0100
        /*0396*/ 	.byte	0x08
	.zero		1


	//   ....[50]....
        /*0398*/ 	.word	0x00000570
        /*039c*/ 	.word	0x000000ff
        /*03a0*/ 	.word	0x000000c8
        /*03a4*/ 	.short	0x0100
        /*03a6*/ 	.byte	0x08
	.zero		1


	//   ....[51]....
        /*03a8*/ 	.word	0x00000580
        /*03ac*/ 	.word	0x000000ff
        /*03b0*/ 	.word	0x000001a8
        /*03b4*/ 	.short	0x0100
        /*03b6*/ 	.byte	0x08
	.zero		1


	//   ....[52]....
        /*03b8*/ 	.word	0x00000590
        /*03bc*/ 	.word	0x000000ff
        /*03c0*/ 	.word	0x000000d0
        /*03c4*/ 	.short	0x0100
        /*03c6*/ 	.byte	0x08
	.zero		1


	//   ....[53]....
        /*03c8*/ 	.word	0x000005a0
        /*03cc*/ 	.word	0x000000ff
        /*03d0*/ 	.word	0x000001b0
        /*03d4*/ 	.short	0x0100
        /*03d6*/ 	.byte	0x08
	.zero		1


	//   ....[54]....
        /*03d8*/ 	.word	0x000005b0
        /*03dc*/ 	.word	0x000000ff
        /*03e0*/ 	.word	0x000000d8
        /*03e4*/ 	.short	0x0100
        /*03e6*/ 	.byte	0x08
	.zero		1


	//   ....[55]....
        /*03e8*/ 	.word	0x000005c0
        /*03ec*/ 	.word	0x000000ff
        /*03f0*/ 	.word	0x000001b8
        /*03f4*/ 	.short	0x0100
        /*03f6*/ 	.byte	0x08
	.zero		1


	//   ....[56]....
        /*03f8*/ 	.word	0x00000a00
        /*03fc*/ 	.word	0x000000ff
        /*0400*/ 	.word	0x000001d0
        /*0404*/ 	.short	0x0100
        /*0406*/ 	.byte	0x06
	.zero		1


	//   ....[57]....
        /*0408*/ 	.word	0x00000a50
        /*040c*/ 	.word	0x000000ff
        /*0410*/ 	.word	0x000001d8
        /*0414*/ 	.short	0x0100
        /*0416*/ 	.byte	0x06
	.zero		1


	//   ....[58]....
        /*0418*/ 	.word	0x00001a40
        /*041c*/ 	.word	0x000000ff
        /*0420*/ 	.word	0x00000000
        /*0424*/ 	.short	0x010a
        /*0426*/ 	.byte	0x06
	.zero		1


	//   ....[59]....
        /*0428*/ 	.word	0x00001a80
        /*042c*/ 	.word	0x000000ff
        /*0430*/ 	.word	0x00000000
        /*0434*/ 	.short	0x010a
        /*0436*/ 	.byte	0x06
	.zero		1


	//   ....[60]....
        /*0438*/ 	.word	0x00002350
        /*043c*/ 	.word	0x000000ff
        /*0440*/ 	.word	0x00000000
        /*0444*/ 	.short	0x010a
        /*0446*/ 	.byte	0x0c
	.zero		1


	//   ....[61]....
        /*0448*/ 	.word	0x00002390
        /*044c*/ 	.word	0x000000ff
        /*0450*/ 	.word	0x00000000
        /*0454*/ 	.short	0x010a
        /*0456*/ 	.byte	0x0c
	.zero		1


	//   ....[62]....
        /*0458*/ 	.word	0x00002970
        /*045c*/ 	.word	0x0000008e
        /*0460*/ 	.word	0x00000000
        /*0464*/ 	.short	0x0101
        /*0466*/ 	.byte	0x3f
	.zero		1


	//   ....[63]....
        /*0468*/ 	.word	0x00002ff0
        /*046c*/ 	.word	0x0000000b
        /*0470*/ 	.word	0x00000000
        /*0474*/ 	.short	0x0101
        /*0476*/ 	.byte	0x3f
	.zero		1


	//   ....[64]....
        /*0478*/ 	.word	0x000088e0
        /*047c*/ 	.word	0x00000014
        /*0480*/ 	.word	0x000000e0
        /*0484*/ 	.short	0x010a
        /*0486*/ 	.byte	0x3f
	.zero		1


	//   ....[65]....
        /*0488*/ 	.word	0x00008c60
        /*048c*/ 	.word	0x00000007
        /*0490*/ 	.word	0x000001d8
        /*0494*/ 	.short	0x0101
        /*0496*/ 	.byte	0x3f
	.zero		1


	//   ....[66]....
        /*0498*/ 	.word	0x00009370
        /*049c*/ 	.word	0x00000007
        /*04a0*/ 	.word	0x00000000
        /*04a4*/ 	.short	0x010a
        /*04a6*/ 	.byte	0x3f
	.zero		1


	//   ....[67]....
        /*04a8*/ 	.word	0x000093f0
        /*04ac*/ 	.word	0x00000009
        /*04b0*/ 	.word	0x00000000
        /*04b4*/ 	.short	0x010a
        /*04b6*/ 	.byte	0x3f
	.zero		1


	//   ....[68]....
        /*04b8*/ 	.word	0x00009480
        /*04bc*/ 	.word	0x00000006
        /*04c0*/ 	.word	0x00000000
        /*04c4*/ 	.short	0x010a
        /*04c6*/ 	.byte	0x3f
	.zero		1


	//   ....[69]....
        /*04c8*/ 	.word	0x00009510
        /*04cc*/ 	.word	0x00000009
        /*04d0*/ 	.word	0x00000000
        /*04d4*/ 	.short	0x010a
        /*04d6*/ 	.byte	0x3f
	.zero		1


	//   ....[70]....
        /*04d8*/ 	.word	0x000095a0
        /*04dc*/ 	.word	0x00000006
        /*04e0*/ 	.word	0x00000000
        /*04e4*/ 	.short	0x010a
        /*04e6*/ 	.byte	0x3f
	.zero		1


	//   ....[71]....
        /*04e8*/ 	.word	0x00009630
        /*04ec*/ 	.word	0x00000009
        /*04f0*/ 	.word	0x00000000
        /*04f4*/ 	.short	0x010a
        /*04f6*/ 	.byte	0x3f
	.zero		1


	//   ....[72]....
        /*04f8*/ 	.word	0x000096c0
        /*04fc*/ 	.word	0x00000006
        /*0500*/ 	.word	0x00000000
        /*0504*/ 	.short	0x010a
        /*0506*/ 	.byte	0x3f
	.zero		1


	//   ....[73]....
        /*0508*/ 	.word	0x00009750
        /*050c*/ 	.word	0x00000009
        /*0510*/ 	.word	0x00000000
        /*0514*/ 	.short	0x010a
        /*0516*/ 	.byte	0x3f
	.zero		1


	//   ....[74]....
        /*0518*/ 	.word	0x000097e0
        /*051c*/ 	.word	0x00000006
        /*0520*/ 	.word	0x00000000
        /*0524*/ 	.short	0x010a
        /*0526*/ 	.byte	0x3f
	.zero		1


	//   ....[75]....
        /*0528*/ 	.word	0x00009870
        /*052c*/ 	.word	0x00000009
        /*0530*/ 	.word	0x00000000
        /*0534*/ 	.short	0x010a
        /*0536*/ 	.byte	0x3f
	.zero		1


	//   ....[76]....
        /*0538*/ 	.word	0x00009900
        /*053c*/ 	.word	0x00000006
        /*0540*/ 	.word	0x00000000
        /*0544*/ 	.short	0x010a
        /*0546*/ 	.byte	0x3f
	.zero		1


	//   ....[77]....
        /*0548*/ 	.word	0x00009990
        /*054c*/ 	.word	0x00000009
        /*0550*/ 	.word	0x00000000
        /*0554*/ 	.short	0x010a
        /*0556*/ 	.byte	0x3f
	.zero		1


	//   ....[78]....
        /*0558*/ 	.word	0x00009a20
        /*055c*/ 	.word	0x00000006
        /*0560*/ 	.word	0x00000000
        /*0564*/ 	.short	0x010a
        /*0566*/ 	.byte	0x3f
	.zero		1


	//   ....[79]....
        /*0568*/ 	.word	0x00009ab0
        /*056c*/ 	.word	0x00000009
        /*0570*/ 	.word	0x00000000
        /*0574*/ 	.short	0x010a
        /*0576*/ 	.byte	0x3f
	.zero		1


	//   ....[80]....
        /*0578*/ 	.word	0x00009b40
        /*057c*/ 	.word	0x00000006
        /*0580*/ 	.word	0x00000000
        /*0584*/ 	.short	0x010a
        /*0586*/ 	.byte	0x3f
	.zero		1


	//   ....[81]....
        /*0588*/ 	.word	0x00009bd0
        /*058c*/ 	.word	0x00000009
        /*0590*/ 	.word	0x00000000
        /*0594*/ 	.short	0x010a
        /*0596*/ 	.byte	0x3f
	.zero		1


	//   ....[82]....
        /*0598*/ 	.word	0x00009c60
        /*059c*/ 	.word	0x00000006
        /*05a0*/ 	.word	0x00000000
        /*05a4*/ 	.short	0x010a
        /*05a6*/ 	.byte	0x3f
	.zero		1


	//   ....[83]....
        /*05a8*/ 	.word	0x00009cf0
        /*05ac*/ 	.word	0x00000009
        /*05b0*/ 	.word	0x00000000
        /*05b4*/ 	.short	0x010a
        /*05b6*/ 	.byte	0x3f
	.zero		1


	//   ....[84]....
        /*05b8*/ 	.word	0x00009d80
        /*05bc*/ 	.word	0x00000006
        /*05c0*/ 	.word	0x00000000
        /*05c4*/ 	.short	0x010a
        /*05c6*/ 	.byte	0x3f
	.zero		1


	//   ....[85]....
        /*05c8*/ 	.word	0x00009e10
        /*05cc*/ 	.word	0x00000009
        /*05d0*/ 	.word	0x00000000
        /*05d4*/ 	.short	0x010a
        /*05d6*/ 	.byte	0x3f
	.zero		1


	//   ....[86]....
        /*05d8*/ 	.word	0x00009ea0
        /*05dc*/ 	.word	0x00000006
        /*05e0*/ 	.word	0x00000000
        /*05e4*/ 	.short	0x010a
        /*05e6*/ 	.byte	0x3f
	.zero		1


	//   ....[87]....
        /*05e8*/ 	.word	0x00009f30
        /*05ec*/ 	.word	0x00000009
        /*05f0*/ 	.word	0x00000000
        /*05f4*/ 	.short	0x010a
        /*05f6*/ 	.byte	0x3f
	.zero		1


	//   ....[88]....
        /*05f8*/ 	.word	0x00009fc0
        /*05fc*/ 	.word	0x00000006
        /*0600*/ 	.word	0x00000000
        /*0604*/ 	.short	0x010a
        /*0606*/ 	.byte	0x3f
	.zero		1


	//   ....[89]....
        /*0608*/ 	.word	0x0000a050
        /*060c*/ 	.word	0x00000009
        /*0610*/ 	.word	0x00000000
        /*0614*/ 	.short	0x010a
        /*0616*/ 	.byte	0x3f
	.zero		1


	//   ....[90]....
        /*0618*/ 	.word	0x0000a0e0
        /*061c*/ 	.word	0x00000006
        /*0620*/ 	.word	0x00000000
        /*0624*/ 	.short	0x010a
        /*0626*/ 	.byte	0x3f
	.zero		1


	//   ....[91]....
        /*0628*/ 	.word	0x0000a170
        /*062c*/ 	.word	0x00000009
        /*0630*/ 	.word	0x00000000
        /*0634*/ 	.short	0x010a
        /*0636*/ 	.byte	0x3f
	.zero		1


	//   ....[92]....
        /*0638*/ 	.word	0x0000a200
        /*063c*/ 	.word	0x00000006
        /*0640*/ 	.word	0x00000000
        /*0644*/ 	.short	0x010a
        /*0646*/ 	.byte	0x3f
	.zero		1


	//   ....[93]....
        /*0648*/ 	.word	0x0000a290
        /*064c*/ 	.word	0x00000003
        /*0650*/ 	.word	0x00000000
        /*0654*/ 	.short	0x010a
        /*0656*/ 	.byte	0x3f
	.zero		1


	//   ....[94]....
        /*0658*/ 	.word	0x0000a300
        /*065c*/ 	.word	0x0000000c
        /*0660*/ 	.word	0x00000000
        /*0664*/ 	.short	0x010a
        /*0666*/ 	.byte	0x3f
	.zero		1


	//   ....[95]....
        /*0668*/ 	.word	0x0000a360
        /*066c*/ 	.word	0x0000008e
        /*0670*/ 	.word	0x00000000
        /*0674*/ 	.short	0x010a
        /*0676*/ 	.byte	0x3f
	.zero		1


	//   ....[96]....
        /*0678*/ 	.word	0x0000a430
        /*067c*/ 	.word	0x00000014
        /*0680*/ 	.word	0x000000e0
        /*0684*/ 	.short	0x010a
        /*0686*/ 	.byte	0x3f
	.zero		1


	//   ....[97]....
        /*0688*/ 	.word	0x0000a500
        /*068c*/ 	.word	0x00000007
        /*0690*/ 	.word	0x00000000
        /*0694*/ 	.short	0x010a
        /*0696*/ 	.byte	0x3f
	.zero		1


	//   ....[98]....
        /*0698*/ 	.word	0x0000a550
        /*069c*/ 	.word	0x00000009
        /*06a0*/ 	.word	0x00000000
        /*06a4*/ 	.short	0x010a
        /*06a6*/ 	.byte	0x3f
	.zero		1


	//   ....[99]....
        /*06a8*/ 	.word	0x0000a5a0
        /*06ac*/ 	.word	0x00000006
        /*06b0*/ 	.word	0x00000000
        /*06b4*/ 	.short	0x010a
        /*06b6*/ 	.byte	0x3f
	.zero		1


	//   ....[100]....
        /*06b8*/ 	.word	0x0000a5f0
        /*06bc*/ 	.word	0x00000009
        /*06c0*/ 	.word	0x00000000
        /*06c4*/ 	.short	0x010a
        /*06c6*/ 	.byte	0x3f
	.zero		1


	//   ....[101]....
        /*06c8*/ 	.word	0x0000a640
        /*06cc*/ 	.word	0x00000006
        /*06d0*/ 	.word	0x00000000
        /*06d4*/ 	.short	0x010a
        /*06d6*/ 	.byte	0x3f
	.zero		1


	//   ....[102]....
        /*06d8*/ 	.word	0x0000a690
        /*06dc*/ 	.word	0x00000009
        /*06e0*/ 	.word	0x00000000
        /*06e4*/ 	.short	0x010a
        /*06e6*/ 	.byte	0x3f
	.zero		1


	//   ....[103]....
        /*06e8*/ 	.word	0x0000a6e0
        /*06ec*/ 	.word	0x00000006
        /*06f0*/ 	.word	0x00000000
        /*06f4*/ 	.short	0x010a
        /*06f6*/ 	.byte	0x3f
	.zero		1


	//   ....[104]....
        /*06f8*/ 	.word	0x0000a730
        /*06fc*/ 	.word	0x00000009
        /*0700*/ 	.word	0x00000000
        /*0704*/ 	.short	0x010a
        /*0706*/ 	.byte	0x3f
	.zero		1


	//   ....[105]....
        /*0708*/ 	.word	0x0000a780
        /*070c*/ 	.word	0x00000006
        /*0710*/ 	.word	0x00000000
        /*0714*/ 	.short	0x010a
        /*0716*/ 	.byte	0x3f
	.zero		1


	//   ....[106]....
        /*0718*/ 	.word	0x0000a7d0
        /*071c*/ 	.word	0x00000009
        /*0720*/ 	.word	0x00000000
        /*0724*/ 	.short	0x010a
        /*0726*/ 	.byte	0x3f
	.zero		1


	//   ....[107]....
        /*0728*/ 	.word	0x0000a820
        /*072c*/ 	.word	0x00000006
        /*0730*/ 	.word	0x00000000
        /*0734*/ 	.short	0x010a
        /*0736*/ 	.byte	0x3f
	.zero		1


	//   ....[108]....
        /*0738*/ 	.word	0x0000a870
        /*073c*/ 	.word	0x00000009
        /*0740*/ 	.word	0x00000000
        /*0744*/ 	.short	0x010a
        /*0746*/ 	.byte	0x3f
	.zero		1


	//   ....[109]....
        /*0748*/ 	.word	0x0000a8c0
        /*074c*/ 	.word	0x00000006
        /*0750*/ 	.word	0x00000000
        /*0754*/ 	.short	0x010a
        /*0756*/ 	.byte	0x3f
	.zero		1


	//   ....[110]....
        /*0758*/ 	.word	0x0000a910
        /*075c*/ 	.word	0x00000009
        /*0760*/ 	.word	0x00000000
        /*0764*/ 	.short	0x010a
        /*0766*/ 	.byte	0x3f
	.zero		1


	//   ....[111]....
        /*0768*/ 	.word	0x0000a960
        /*076c*/ 	.word	0x00000006
        /*0770*/ 	.word	0x00000000
        /*0774*/ 	.short	0x010a
        /*0776*/ 	.byte	0x3f
	.zero		1


	//   ....[112]....
        /*0778*/ 	.word	0x0000a9b0
        /*077c*/ 	.word	0x00000009
        /*0780*/ 	.word	0x00000000
        /*0784*/ 	.short	0x010a
        /*0786*/ 	.byte	0x3f
	.zero		1


	//   ....[113]....
        /*0788*/ 	.word	0x0000aa00
        /*078c*/ 	.word	0x00000006
        /*0790*/ 	.word	0x00000000
        /*0794*/ 	.short	0x010a
        /*0796*/ 	.byte	0x3f
	.zero		1


	//   ....[114]....
        /*0798*/ 	.word	0x0000aa50
        /*079c*/ 	.word	0x00000009
        /*07a0*/ 	.word	0x00000000
        /*07a4*/ 	.short	0x010a
        /*07a6*/ 	.byte	0x3f
	.zero		1


	//   ....[115]....
        /*07a8*/ 	.word	0x0000aaa0
        /*07ac*/ 	.word	0x00000006
        /*07b0*/ 	.word	0x00000000
        /*07b4*/ 	.short	0x010a
        /*07b6*/ 	.byte	0x3f
	.zero		1


	//   ....[116]....
        /*07b8*/ 	.word	0x0000aaf0
        /*07bc*/ 	.word	0x00000009
        /*07c0*/ 	.word	0x00000000
        /*07c4*/ 	.short	0x010a
        /*07c6*/ 	.byte	0x3f
	.zero		1


	//   ....[117]....
        /*07c8*/ 	.word	0x0000ab40
        /*07cc*/ 	.word	0x00000006
        /*07d0*/ 	.word	0x00000000
        /*07d4*/ 	.short	0x010a
        /*07d6*/ 	.byte	0x3f
	.zero		1


	//   ....[118]....
        /*07d8*/ 	.word	0x0000ab90
        /*07dc*/ 	.word	0x00000009
        /*07e0*/ 	.word	0x00000000
        /*07e4*/ 	.short	0x010a
        /*07e6*/ 	.byte	0x3f
	.zero		1


	//   ....[119]....
        /*07e8*/ 	.word	0x0000abe0
        /*07ec*/ 	.word	0x00000006
        /*07f0*/ 	.word	0x00000000
        /*07f4*/ 	.short	0x010a
        /*07f6*/ 	.byte	0x3f
	.zero		1


	//   ....[120]....
        /*07f8*/ 	.word	0x0000ac30
        /*07fc*/ 	.word	0x00000009
        /*0800*/ 	.word	0x00000000
        /*0804*/ 	.short	0x010a
        /*0806*/ 	.byte	0x3f
	.zero		1


	//   ....[121]....
        /*0808*/ 	.word	0x0000ac80
        /*080c*/ 	.word	0x00000006
        /*0810*/ 	.word	0x00000000
        /*0814*/ 	.short	0x010a
        /*0816*/ 	.byte	0x3f
	.zero		1


	//   ....[122]....
        /*0818*/ 	.word	0x0000acd0
        /*081c*/ 	.word	0x00000009
        /*0820*/ 	.word	0x00000000
        /*0824*/ 	.short	0x010a
        /*0826*/ 	.byte	0x3f
	.zero		1


	//   ....[123]....
        /*0828*/ 	.word	0x0000ad20
        /*082c*/ 	.word	0x00000006
        /*0830*/ 	.word	0x00000000
        /*0834*/ 	.short	0x010a
        /*0836*/ 	.byte	0x3f
	.zero		1


	//----- nvinfo : EIATTR_NUM_MBARRIERS
	.align		4
.L_28:
        /*0838*/ 	.byte	0x03, 0x38
        /*083a*/ 	.short	0x003a


	//----- nvinfo : EIATTR_EXIT_INSTR_OFFSETS
	.align		4
        /*083c*/ 	.byte	0x04, 0x1c
        /*083e*/ 	.short	(.L_30 - .L_29)


	//   ....[0]....
.L_29:
        /*0840*/ 	.word	0x00000c00


	//   ....[1]....
        /*0844*/ 	.word	0x000013f0


	//   ....[2]....
        /*0848*/ 	.word	0x00008000


	//   ....[3]....
        /*084c*/ 	.word	0x00008560


	//   ....[4]....
        /*0850*/ 	.word	0x0000a2e0


	//----- nvinfo : EIATTR_MAX_THREADS
	.align		4
.L_30:
        /*0854*/ 	.byte	0x04, 0x05
        /*0856*/ 	.short	(.L_32 - .L_31)
.L_31:
        /*0858*/ 	.word	0x00000180
        /*085c*/ 	.word	0x00000001
        /*0860*/ 	.word	0x00000001


	//----- nvinfo : EIATTR_CRS_STACK_SIZE
	.align		4
.L_32:
        /*0864*/ 	.byte	0x04, 0x1e
        /*0866*/ 	.short	(.L_34 - .L_33)
.L_33:
        /*0868*/ 	.word	0x00000000


	//----- nvinfo : EIATTR_CBANK_PARAM_SIZE
	.align		4
.L_34:
        /*086c*/ 	.byte	0x03, 0x19
        /*086e*/ 	.short	0x0470


	//----- nvinfo : EIATTR_PARAM_CBANK
	.align		4
        /*0870*/ 	.byte	0x04, 0x0a
        /*0872*/ 	.short	(.L_36 - .L_35)
	.align		4
.L_35:
        /*0874*/ 	.word	index@(.nv.constant0._ZN7cutlass13device_kernelINS_4gemm6kernel13GemmUniversalIN4cute5tupleIJiiiiEEENS1_10collective13CollectiveMmaINS1_37MainloopSm90TmaGmmaWarpSpecializedFP8ILi28ENS5_IJNS4_1CILi1EEENSA_ILi4EEESB_EEENS1_35KernelTmaWarpSpecializedCooperativeEEENS5_IJNSA_ILi128EEESG_NSA_ILi32EEEEEENS_12float_e4m3_tENS5_IJlSB_lEEESJ_SK_NS4_8TiledMMAINS4_8MMA_AtomIJNS4_4SM904GMMA31MMA_64x128x32_F32E4M3E4M3_SS_TNILNSO_7ScaleInE1ELSQ_1EEEEEENS4_6LayoutINS5_IJNSA_ILi2EEESB_SB_EEENS5_IJSB_NSA_ILi0EEESW_EEEEENS5_IJNS4_10UnderscoreESZ_SZ_EEEEENS4_23SM90_TMA_LOAD_MULTICASTENS4_14ComposedLayoutINS4_7SwizzleILi1ELi4ELi3EEENS4_18smem_ptr_flag_bitsILi8EEENST_INS5_IJNSA_ILi8EEESH_EEENS5_IJSH_SB_EEEEEEEvNS4_8identityENS4_13SM90_TMA_LOADES1C_vS1D_EENS_8epilogue10collective6detail29Sm90TmaWarpSpecializedAdapterINS1H_15DefaultEpilogueISJ_SK_SK_NS1G_6thread17LinearCombinationISJ_Li1EffLNS1L_9ScaleType4KindE0ELNS_15FloatRoundStyleE2ESJ_EENS1_15EpilogueDefaultEEEEEvvEEEEvNT_6ParamsE)
        /*0878*/ 	.short	0x0210
        /*087a*/ 	.short	0x0470


	//----- nvinfo : EIATTR_SW_WAR
	.align		4
.L_36:
        /*087c*/ 	.byte	0x04, 0x36
        /*087e*/ 	.short	(.L_38 - .L_37)
.L_37:
        /*0880*/ 	.word	0x00000008
.L_38:


//--------------------- .nv.callgraph             --------------------------
	.section	.nv.callgraph,"",@"SHT_CUDA_CALLGRAPH"
	.align	4
	.sectionentsize	8
	.align		4
        /*0000*/ 	.word	0x00000000
	.align		4
        /*0004*/ 	.word	0xffffffff
	.align		4
        /*0008*/ 	.word	0x00000000
	.align		4
        /*000c*/ 	.word	0xfffffffe
	.align		4
        /*0010*/ 	.word	0x00000000
	.align		4
        /*0014*/ 	.word	0xfffffffd
	.align		4
        /*0018*/ 	.word	0x00000000
	.align		4
        /*001c*/ 	.word	0xfffffffc


//--------------------- .nv.constant4             --------------------------
	.section	.nv.constant4,"a",@progbits
	.align	8
	.align		8
.nv.constant4:
        /*0000*/ 	.dword	_ZN40_INTERNAL_2dfea3ce_4_k_cu_36ba3f88_314684cuda3std3__45__cpo5beginE
	.align		8
        /*0008*/ 	.dword	_ZN40_INTERNAL_2dfea3ce_4_k_cu_36ba3f88_314684cuda3std3__45__cpo3endE
	.align		8
        /*0010*/ 	.dword	_ZN40_INTERNAL_2dfea3ce_4_k_cu_36ba3f88_314684cuda3std3__45__cpo6cbeginE
	.align		8
        /*0018*/ 	.dword	_ZN40_INTERNAL_2dfea3ce_4_k_cu_36ba3f88_314684cuda3std3__45__cpo4cendE
	.align		8
        /*0020*/ 	.dword	_ZN40_INTERNAL_2dfea3ce_4_k_cu_36ba3f88_314684cuda3std3__442_GLOBAL__N__2dfea3ce_4_k_cu_36ba3f88_314686ignoreE
	.align		8
        /*0028*/ 	.dword	_ZN40_INTERNAL_2dfea3ce_4_k_cu_36ba3f88_314684cuda3std3__419piecewise_constructE
	.align		8
        /*0030*/ 	.dword	_ZN40_INTERNAL_2dfea3ce_4_k_cu_36ba3f88_314684cuda3std3__48in_placeE
	.align		8
        /*0038*/ 	.dword	_ZN40_INTERNAL_2dfea3ce_4_k_cu_36ba3f88_314684cuda3std6ranges3__45__cpo4swapE
	.align		8
        /*0040*/ 	.dword	_ZN40_INTERNAL_2dfea3ce_4_k_cu_36ba3f88_314684cuda3std6ranges3__45__cpo9iter_moveE
	.align		8
        /*0048*/ 	.dword	_ZN40_INTERNAL_2dfea3ce_4_k_cu_36ba3f88_314684cute7productE
	.align		8
        /*0050*/ 	.dword	_ZN40_INTERNAL_2dfea3ce_4_k_cu_36ba3f88_314684cute1_E


//--------------------- .text._ZN7cutlass13device_kernelINS_4gemm6kernel13GemmUniversalIN4cute5tupleIJiiiiEEENS1_10collective13CollectiveMmaINS1_37MainloopSm90TmaGmmaWarpSpecializedFP8ILi28ENS5_IJNS4_1CILi1EEENSA_ILi4EEESB_EEENS1_35KernelTmaWarpSpecializedCooperativeEEENS5_IJNSA_ILi128EEESG_NSA_ILi32EEEEEENS_12float_e4m3_tENS5_IJlSB_lEEESJ_SK_NS4_8TiledMMAINS4_8MMA_AtomIJNS4_4SM904GMMA31MMA_64x128x32_F32E4M3E4M3_SS_TNILNSO_7ScaleInE1ELSQ_1EEEEEENS4_6LayoutINS5_IJNSA_ILi2EEESB_SB_EEENS5_IJSB_NSA_ILi0EEESW_EEEEENS5_IJNS4_10UnderscoreESZ_SZ_EEEEENS4_23SM90_TMA_LOAD_MULTICASTENS4_14ComposedLayoutINS4_7SwizzleILi1ELi4ELi3EEENS4_18smem_ptr_flag_bitsILi8EEENST_INS5_IJNSA_ILi8EEESH_EEENS5_IJSH_SB_EEEEEEEvNS4_8identityENS4_13SM90_TMA_LOADES1C_vS1D_EENS_8epilogue10collective6detail29Sm90TmaWarpSpecializedAdapterINS1H_15DefaultEpilogueISJ_SK_SK_NS1G_6thread17LinearCombinationISJ_Li1EffLNS1L_9ScaleType4KindE0ELNS_15FloatRoundStyleE2ESJ_EENS1_15EpilogueDefaultEEEEEvvEEEEvNT_6ParamsE --------------------------
	.section	.text._ZN7cutlass13device_kernelINS_4gemm6kernel13GemmUniversalIN4cute5tupleIJiiiiEEENS1_10collective13CollectiveMmaINS1_37MainloopSm90TmaGmmaWarpSpecializedFP8ILi28ENS5_IJNS4_1CILi1EEENSA_ILi4EEESB_EEENS1_35KernelTmaWarpSpecializedCooperativeEEENS5_IJNSA_ILi128EEESG_NSA_ILi32EEEEEENS_12float_e4m3_tENS5_IJlSB_lEEESJ_SK_NS4_8TiledMMAINS4_8MMA_AtomIJNS4_4SM904GMMA31MMA_64x128x32_F32E4M3E4M3_SS_TNILNSO_7ScaleInE1ELSQ_1EEEEEENS4_6LayoutINS5_IJNSA_ILi2EEESB_SB_EEENS5_IJSB_NSA_ILi0EEESW_EEEEENS5_IJNS4_10UnderscoreESZ_SZ_EEEEENS4_23SM90_TMA_LOAD_MULTICASTENS4_14ComposedLayoutINS4_7SwizzleILi1ELi4ELi3EEENS4_18smem_ptr_flag_bitsILi8EEENST_INS5_IJNSA_ILi8EEESH_EEENS5_IJSH_SB_EEEEEEEvNS4_8identityENS4_13SM90_TMA_LOADES1C_vS1D_EENS_8epilogue10collective6detail29Sm90TmaWarpSpecializedAdapterINS1H_15DefaultEpilogueISJ_SK_SK_NS1G_6thread17LinearCombinationISJ_Li1EffLNS1L_9ScaleType4KindE0ELNS_15FloatRoundStyleE2ESJ_EENS1_15EpilogueDefaultEEEEEvvEEEEvNT_6ParamsE,"ax",@progbits
	.align	128
.text._ZN7cutlass13device_kernelINS_4gemm6kernel13GemmUniversalIN4cute5tupleIJiiiiEEENS1_10collective13CollectiveMmaINS1_37MainloopSm90TmaGmmaWarpSpecializedFP8ILi28ENS5_IJNS4_1CILi1EEENSA_ILi4EEESB_EEENS1_35KernelTmaWarpSpecializedCooperativeEEENS5_IJNSA_ILi128EEESG_NSA_ILi32EEEEEENS_12float_e4m3_tENS5_IJlSB_lEEESJ_SK_NS4_8TiledMMAINS4_8MMA_AtomIJNS4_4SM904GMMA31MMA_64x128x32_F32E4M3E4M3_SS_TNILNSO_7ScaleInE1ELSQ_1EEEEEENS4_6LayoutINS5_IJNSA_ILi2EEESB_SB_EEENS5_IJSB_NSA_ILi0EEESW_EEEEENS5_IJNS4_10UnderscoreESZ_SZ_EEEEENS4_23SM90_TMA_LOAD_MULTICASTENS4_14ComposedLayoutINS4_7SwizzleILi1ELi4ELi3EEENS4_18smem_ptr_flag_bitsILi8EEENST_INS5_IJNSA_ILi8EEESH_EEENS5_IJSH_SB_EEEEEEEvNS4_8identityENS4_13SM90_TMA_LOADES1C_vS1D_EENS_8epilogue10collective6detail29Sm90TmaWarpSpecializedAdapterINS1H_15DefaultEpilogueISJ_SK_SK_NS1G_6thread17LinearCombinationISJ_Li1EffLNS1L_9ScaleType4KindE0ELNS_15FloatRoundStyleE2ESJ_EENS1_15EpilogueDefaultEEEEEvvEEEEvNT_6ParamsE:
        .type           _ZN7cutlass13device_kernelINS_4gemm6kernel13GemmUniversalIN4cute5tupleIJiiiiEEENS1_10collective13CollectiveMmaINS1_37MainloopSm90TmaGmmaWarpSpecializedFP8ILi28ENS5_IJNS4_1CILi1EEENSA_ILi4EEESB_EEENS1_35KernelTmaWarpSpecializedCooperativeEEENS5_IJNSA_ILi128EEESG_NSA_ILi32EEEEEENS_12float_e4m3_tENS5_IJlSB_lEEESJ_SK_NS4_8TiledMMAINS4_8MMA_AtomIJNS4_4SM904GMMA31MMA_64x128x32_F32E4M3E4M3_SS_TNILNSO_7ScaleInE1ELSQ_1EEEEEENS4_6LayoutINS5_IJNSA_ILi2EEESB_SB_EEENS5_IJSB_NSA_ILi0EEESW_EEEEENS5_IJNS4_10UnderscoreESZ_SZ_EEEEENS4_23SM90_TMA_LOAD_MULTICASTENS4_14ComposedLayoutINS4_7SwizzleILi1ELi4ELi3EEENS4_18smem_ptr_flag_bitsILi8EEENST_INS5_IJNSA_ILi8EEESH_EEENS5_IJSH_SB_EEEEEEEvNS4_8identityENS4_13SM90_TMA_LOADES1C_vS1D_EENS_8epilogue10collective6detail29Sm90TmaWarpSpecializedAdapterINS1H_15DefaultEpilogueISJ_SK_SK_NS1G_6thread17LinearCombinationISJ_Li1EffLNS1L_9ScaleType4KindE0ELNS_15FloatRoundStyleE2ESJ_EENS1_15EpilogueDefaultEEEEEvvEEEEvNT_6ParamsE,@function
        .size           _ZN7cutlass13device_kernelINS_4gemm6kernel13GemmUniversalIN4cute5tupleIJiiiiEEENS1_10collective13CollectiveMmaINS1_37MainloopSm90TmaGmmaWarpSpecializedFP8ILi28ENS5_IJNS4_1CILi1EEENSA_ILi4EEESB_EEENS1_35KernelTmaWarpSpecializedCooperativeEEENS5_IJNSA_ILi128EEESG_NSA_ILi32EEEEEENS_12float_e4m3_tENS5_IJlSB_lEEESJ_SK_NS4_8TiledMMAINS4_8MMA_AtomIJNS4_4SM904GMMA31MMA_64x128x32_F32E4M3E4M3_SS_TNILNSO_7ScaleInE1ELSQ_1EEEEEENS4_6LayoutINS5_IJNSA_ILi2EEESB_SB_EEENS5_IJSB_NSA_ILi0EEESW_EEEEENS5_IJNS4_10UnderscoreESZ_SZ_EEEEENS4_23SM90_TMA_LOAD_MULTICASTENS4_14ComposedLayoutINS4_7SwizzleILi1ELi4ELi3EEENS4_18smem_ptr_flag_bitsILi8EEENST_INS5_IJNSA_ILi8EEESH_EEENS5_IJSH_SB_EEEEEEEvNS4_8identityENS4_13SM90_TMA_LOADES1C_vS1D_EENS_8epilogue10collective6detail29Sm90TmaWarpSpecializedAdapterINS1H_15DefaultEpilogueISJ_SK_SK_NS1G_6thread17LinearCombinationISJ_Li1EffLNS1L_9ScaleType4KindE0ELNS_15FloatRoundStyleE2ESJ_EENS1_15EpilogueDefaultEEEEEvvEEEEvNT_6ParamsE,(.L_x_255 - _ZN7cutlass13device_kernelINS_4gemm6kernel13GemmUniversalIN4cute5tupleIJiiiiEEENS1_10collective13CollectiveMmaINS1_37MainloopSm90TmaGmmaWarpSpecializedFP8ILi28ENS5_IJNS4_1CILi1EEENSA_ILi4EEESB_EEENS1_35KernelTmaWarpSpecializedCooperativeEEENS5_IJNSA_ILi128EEESG_NSA_ILi32EEEEEENS_12float_e4m3_tENS5_IJlSB_lEEESJ_SK_NS4_8TiledMMAINS4_8MMA_AtomIJNS4_4SM904GMMA31MMA_64x128x32_F32E4M3E4M3_SS_TNILNSO_7ScaleInE1ELSQ_1EEEEEENS4_6LayoutINS5_IJNSA_ILi2EEESB_SB_EEENS5_IJSB_NSA_ILi0EEESW_EEEEENS5_IJNS4_10UnderscoreESZ_SZ_EEEEENS4_23SM90_TMA_LOAD_MULTICASTENS4_14ComposedLayoutINS4_7SwizzleILi1ELi4ELi3EEENS4_18smem_ptr_flag_bitsILi8EEENST_INS5_IJNSA_ILi8EEESH_EEENS5_IJSH_SB_EEEEEEEvNS4_8identityENS4_13SM90_TMA_LOADES1C_vS1D_EENS_8epilogue10collective6detail29Sm90TmaWarpSpecializedAdapterINS1H_15DefaultEpilogueISJ_SK_SK_NS1G_6thread17LinearCombinationISJ_Li1EffLNS1L_9ScaleType4KindE0ELNS_15FloatRoundStyleE2ESJ_EENS1_15EpilogueDefaultEEEEEvvEEEEvNT_6ParamsE)
        .other          _ZN7cutlass13device_kernelINS_4gemm6kernel13GemmUniversalIN4cute5tupleIJiiiiEEENS1_10collective13CollectiveMmaINS1_37MainloopSm90TmaGmmaWarpSpecializedFP8ILi28ENS5_IJNS4_1CILi1EEENSA_ILi4EEESB_EEENS1_35KernelTmaWarpSpecializedCooperativeEEENS5_IJNSA_ILi128EEESG_NSA_ILi32EEEEEENS_12float_e4m3_tENS5_IJlSB_lEEESJ_SK_NS4_8TiledMMAINS4_8MMA_AtomIJNS4_4SM904GMMA31MMA_64x128x32_F32E4M3E4M3_SS_TNILNSO_7ScaleInE1ELSQ_1EEEEEENS4_6LayoutINS5_IJNSA_ILi2EEESB_SB_EEENS5_IJSB_NSA_ILi0EEESW_EEEEENS5_IJNS4_10UnderscoreESZ_SZ_EEEEENS4_23SM90_TMA_LOAD_MULTICASTENS4_14ComposedLayoutINS4_7SwizzleILi1ELi4ELi3EEENS4_18smem_ptr_flag_bitsILi8EEENST_INS5_IJNSA_ILi8EEESH_EEENS5_IJSH_SB_EEEEEEEvNS4_8identityENS4_13SM90_TMA_LOADES1C_vS1D_EENS_8epilogue10collective6detail29Sm90TmaWarpSpecializedAdapterINS1H_15DefaultEpilogueISJ_SK_SK_NS1G_6thread17LinearCombinationISJ_Li1EffLNS1L_9ScaleType4KindE0ELNS_15FloatRoundStyleE2ESJ_EENS1_15EpilogueDefaultEEEEEvvEEEEvNT_6ParamsE,@"STO_CUDA_ENTRY STV_DEFAULT"
_ZN7cutlass13device_kernelINS_4gemm6kernel13GemmUniversalIN4cute5tupleIJiiiiEEENS1_10collective13CollectiveMmaINS1_37MainloopSm90TmaGmmaWarpSpecializedFP8ILi28ENS5_IJNS4_1CILi1EEENSA_ILi4EEESB_EEENS1_35KernelTmaWarpSpecializedCooperativeEEENS5_IJNSA_ILi128EEESG_NSA_ILi32EEEEEENS_12float_e4m3_tENS5_IJlSB_lEEESJ_SK_NS4_8TiledMMAINS4_8MMA_AtomIJNS4_4SM904GMMA31MMA_64x128x32_F32E4M3E4M3_SS_TNILNSO_7ScaleInE1ELSQ_1EEEEEENS4_6LayoutINS5_IJNSA_ILi2EEESB_SB_EEENS5_IJSB_NSA_ILi0EEESW_EEEEENS5_IJNS4_10UnderscoreESZ_SZ_EEEEENS4_23SM90_TMA_LOAD_MULTICASTENS4_14ComposedLayoutINS4_7SwizzleILi1ELi4ELi3EEENS4_18smem_ptr_flag_bitsILi8EEENST_INS5_IJNSA_ILi8EEESH_EEENS5_IJSH_SB_EEEEEEEvNS4_8identityENS4_13SM90_TMA_LOADES1C_vS1D_EENS_8epilogue10collective6detail29Sm90TmaWarpSpecializedAdapterINS1H_15DefaultEpilogueISJ_SK_SK_NS1G_6thread17LinearCombinationISJ_Li1EffLNS1L_9ScaleType4KindE0ELNS_15FloatRoundStyleE2ESJ_EENS1_15EpilogueDefaultEEEEEvvEEEEvNT_6ParamsE:
[----:B------:R-:W-:Y:S01]  /*0000*/  LDC R1, c[0x0][0x28] ;  /* 0x00000a00ff017b82 */ /* 0x000fe20000000800 */
[----:B------:R-:W0:Y:S01]  /*0010*/  S2R R0, SR_TID.X ;  /* 0x0000000000007919 */ /* 0x000e220000002100 */
[----:B------:R-:W-:Y:S01]  /*0020*/  ELECT P0, URZ, PT ;  /* 0x00000000003f782f */ /* 0x000fe20003800000 */
[----:B------:R-:W-:Y:S01]  /*0030*/  BSSY B0, `(.L_x_0) ;  /* 0x000000f000007945 */ /* 0x000fe20003800000 */
[--C-:B0-----:R-:W-:Y:S02]  /*0040*/  SHF.R.U32.HI R2, RZ, 0x5, R0.reuse ;  /* 0x00000005ff027819 */ /* 0x101fe40000011600 */
[----:B------:R-:W-:-:S03]  /*0050*/  SHF.R.U32.HI R3, RZ, 0x7, R0 ;  /* 0x00000007ff037819 */ /* 0x000fc60000011600 */
[----:B------:R-:W0:Y:S04]  /*0060*/  SHFL.IDX PT, R6, R2, RZ, 0x1f ;  /* 0x00001fff02067589 */ /* 0x000e2800000e0000 */
[----:B------:R1:W2:Y:S01]  /*0070*/  SHFL.IDX PT, R4, R3, RZ, 0x1f ;  /* 0x00001fff03047589 */ /* 0x0002a200000e0000 */
[----:B0-----:R-:W-:-:S13]  /*0080*/  ISETP.NE.OR P0, PT, R6, RZ, !P0 ;  /* 0x000000ff0600720c */ /* 0x001fda0004705670 */
[----:B-12---:R-:W-:Y:S05]  /*0090*/  @P0 BRA `(.L_x_1) ;  /* 0x0000000000200947 */ /* 0x006fea0003800000 */
[----:B------:R-:W-:Y:S02]  /*00a0*/  ULDC.64 UR4, c[0x0][0x198] ;  /* 0x0000660000047ab9 */ /* 0x000fe40000000a00 */
[----:B------:R-:W-:Y:S02]  /*00b0*/  UIADD3 UR6, UP0, UR4, 0xf0, URZ ;  /* 0x000000f004067890 */ /* 0x000fe4000ff1e03f */
[----:B------:R-:W-:Y:S02]  /*00c0*/  UIADD3 UR4, UP1, UR4, 0x1f0, URZ ;  /* 0x000001f004047890 */ /* 0x000fe4000ff3e03f */
[----:B------:R-:W-:Y:S02]  /*00d0*/  UIADD3.X UR7, URZ, UR5, URZ, UP0, !UPT ;  /* 0x000000053f077290 */ /* 0x000fe400087fe43f */
[----:B------:R-:W-:-:S07]  /*00e0*/  UIADD3.X UR5, URZ, UR5, URZ, UP1, !UPT ;  /* 0x000000053f057290 */ /* 0x000fce0008ffe43f */
[----:B------:R0:W-:Y:S02]  /*00f0*/  UTMACCTL.PF [UR6] ;  /* 0x00000000060079b9 */ /* 0x0001e40008040000 */
[----:B------:R0:W-:Y:S02]  /*0100*/  UTMACCTL.PF [UR4] ;  /* 0x00000000040079b9 */ /* 0x0001e40008040000 */
[----:B0-----:R-:W-:Y:S01]  /*0110*/  NOP ;  /* 0x0000000000007918 */ /* 0x001fe20000000000 */
.L_x_1:
[----:B------:R-:W-:Y:S05]  /*0120*/  BSYNC B0 ;  /* 0x0000000000007941 */ /* 0x000fea0003800000 */
.L_x_0:
[----:B------:R-:W0:Y:S02]  /*0130*/  SHFL.IDX PT, R3, R2, RZ, 0x1f ;  /* 0x00001fff02037589 */ /* 0x000e2400000e0000 */
[----:B0-----:R-:W-:-:S13]  /*0140*/  ISETP.NE.AND P0, PT, R3, RZ, PT ;  /* 0x000000ff0300720c */ /* 0x001fda0003f05270 */
[----:B------:R-:W-:Y:S05]  /*0150*/  @P0 BRA `(.L_x_2) ;  /* 0x0000000400240947 */ /* 0x000fea0003800000 */
[----:B------:R-:W-:Y:S01]  /*0160*/  ELECT P0, URZ, PT ;  /* 0x00000000003f782f */ /* 0x000fe20003800000 */
[----:B------:R-:W-:-:S12]  /*0170*/  BSSY B0, `(.L_x_2) ;  /* 0x0000047000007945 */ /* 0x000fd80003800000 */
[----:B------:R-:W-:Y:S05]  /*0180*/  @!P0 BRA `(.L_x_3) ;  /* 0x0000000400148947 */ /* 0x000fea0003800000 */
[----:B------:R-:W0:Y:S01]  /*0190*/  S2UR UR8, SR_CgaCtaId ;  /* 0x00000000000879c3 */ /* 0x000e220000008800 */
[----:B------:R-:W-:Y:S01]  /*01a0*/  UMOV UR4, 0x400 ;  /* 0x0000040000047882 */ /* 0x000fe20000000000 */
[----:B------:R-:W-:Y:S01]  /*01b0*/  UMOV UR5, 0x1 ;  /* 0x0000000100057882 */ /* 0x000fe20000000000 */
[----:B------:R-:W-:Y:S02]  /*01c0*/  UMOV UR6, 0x8 ;  /* 0x0000000800067882 */ /* 0x000fe40000000000 */
[----:B------:R-:W-:-:S04]  /*01d0*/  UIADD3 UR6, -UR6, 0x100000, URZ ;  /* 0x0010000006067890 */ /* 0x000fc8000fffe13f */
[----:B------:R-:W-:Y:S02]  /*01e0*/  USHF.L.U32 UR7, UR6, 0xb, URZ ;  /* 0x0000000b06077899 */ /* 0x000fe4000800063f */
[----:B------:R-:W-:Y:S02]  /*01f0*/  USHF.L.U32 UR6, UR6, 0x1, URZ ;  /* 0x0000000106067899 */ /* 0x000fe4000800063f */
[----:B0-----:R-:W-:Y:S02]  /*0200*/  ULEA UR8, UR8, UR4, 0x18 ;  /* 0x0000000408087291 */ /* 0x001fe4000f8ec03f */
[----:B------:R-:W-:-:S04]  /*0210*/  UIADD3 UR4, -UR5, 0x100000, URZ ;  /* 0x0010000005047890 */ /* 0x000fc8000fffe13f */
[----:B------:R-:W-:Y:S02]  /*0220*/  USHF.L.U32 UR5, UR4, 0xb, URZ ;  /* 0x0000000b04057899 */ /* 0x000fe4000800063f */
[----:B------:R-:W-:Y:S01]  /*0230*/  USHF.L.U32 UR4, UR4, 0x1, URZ ;  /* 0x0000000104047899 */ /* 0x000fe2000800063f */
[----:B------:R-:W0:Y:S11]  /*0240*/  FENCE.VIEW.ASYNC.S ;  /* 0x00000000000073c6 */ /* 0x000e360000000000 */
[----:B0-----:R0:W1:Y:S01]  /*0250*/  SYNCS.EXCH.64 URZ, [UR8], UR4 ;  /* 0x00000004083f75b2 */ /* 0x0010620008000100 */
[----:B------:R0:W2:Y:S01]  /*0260*/  SYNCS.EXCH.64 URZ, [UR8+0xe0], UR6 ;  /* 0x0000e006083f75b2 */ /* 0x0000a20008000100 */
[----:B------:R0:W3:Y:S01]  /*0270*/  SYNCS.EXCH.64 URZ, [UR8+0x8], UR4 ;  /* 0x00000804083f75b2 */ /* 0x0000e20008000100 */
[----:B------:R0:W4:Y:S01]  /*0280*/  SYNCS.EXCH.64 URZ, [UR8+0xe8], UR6 ;  /* 0x0000e806083f75b2 */ /* 0x0001220008000100 */
[----:B------:R0:W0:Y:S01]  /*0290*/  SYNCS.EXCH.64 URZ, [UR8+0x10], UR4 ;  /* 0x00001004083f75b2 */ /* 0x0000220008000100 */
        /* <DEDUP_REMOVED lines=51> */
[----:B-1234-:R-:W-:Y:S01]  /*05d0*/  NOP ;  /* 0x0000000000007918 */ /* 0x01efe20000000000 */
.L_x_3:
[----:B0-----:R-:W-:Y:S05]  /*05e0*/  BSYNC B0 ;  /* 0x0000000000007941 */ /* 0x001fea0003800000 */
.L_x_2:
[----:B------:R-:W0:Y:S01]  /*05f0*/  SHFL.IDX PT, R2, R2, RZ, 0x1f ;  /* 0x00001fff02027589 */ /* 0x000e2200000e0000 */
[----:B------:R-:W-:Y:S01]  /*0600*/  SHF.R.S32.HI R5, RZ, 0x1f, R0 ;  /* 0x0000001fff057819 */ /* 0x000fe20000011400 */
[----:B------:R-:W1:Y:S01]  /*0610*/  S2UR UR8, SR_CTAID.X ;  /* 0x00000000000879c3 */ /* 0x000e620000002500 */
[----:B------:R-:W-:Y:S01]  /*0620*/  ELECT P0, URZ, PT ;  /* 0x00000000003f782f */ /* 0x000fe20003800000 */
[----:B------:R-:W2:Y:S01]  /*0630*/  S2R R8, SR_CTAID.Y ;  /* 0x0000000000087919 */ /* 0x000ea20000002600 */
[----:B------:R-:W-:Y:S01]  /*0640*/  LEA.HI R5, R5, R0, RZ, 0x7 ;  /* 0x0000000005057211 */ /* 0x000fe200078f38ff */
[----:B------:R-:W-:Y:S01]  /*0650*/  ULDC UR4, c[0x0][0x154] ;  /* 0x0000550000047ab9 */ /* 0x000fe20000000800 */
[----:B------:R-:W-:Y:S01]  /*0660*/  NOP ;  /* 0x0000000000007918 */ /* 0x000fe20000000000 */
[----:B------:R-:W-:Y:S01]  /*0670*/  NOP ;  /* 0x0000000000007918 */ /* 0x000fe20000000000 */
[----:B------:R-:W-:Y:S01]  /*0680*/  LOP3.LUT R5, R5, 0xffffff80, RZ, 0xc0, !PT ;  /* 0xffffff8005057812 */ /* 0x000fe200078ec0ff */
[----:B------:R-:W3:Y:S04]  /*0690*/  LDC R14, c[0x0][0x140] ;  /* 0x00005000ff0e7b82 */ /* 0x000ee80000000800 */
[----:B------:R-:W-:-:S04]  /*06a0*/  IMAD.IADD R5, R0, 0x1, -R5 ;  /* 0x0000000100057824 */ /* 0x000fc800078e0a05 */
[----:B------:R-:W4:Y:S01]  /*06b0*/  LDC R19, c[0x0][0x148] ;  /* 0x00005200ff137b82 */ /* 0x000f220000000800 */
[----:B------:R-:W-:Y:S02]  /*06c0*/  SHF.R.S32.HI R10, RZ, 0x1f, R5 ;  /* 0x0000001fff0a7819 */ /* 0x000fe40000011405 */
[----:B------:R-:W-:Y:S02]  /*06d0*/  LOP3.LUT P2, RZ, R5, 0x7, RZ, 0xc0, !PT ;  /* 0x0000000705ff7812 */ /* 0x000fe4000784c0ff */
[----:B------:R-:W-:Y:S02]  /*06e0*/  LEA.HI R10, R10, R5, RZ, 0x3 ;  /* 0x000000050a0a7211 */ /* 0x000fe400078f18ff */
[----:B0-----:R-:W-:Y:S01]  /*06f0*/  ISETP.NE.OR P0, PT, R2, RZ, !P0 ;  /* 0x000000ff0200720c */ /* 0x001fe20004705670 */
[----:B------:R-:W0:Y:S01]  /*0700*/  LDC R12, c[0x0][0x144] ;  /* 0x00005100ff0c7b82 */ /* 0x000e220000000800 */
[--C-:B------:R-:W-:Y:S02]  /*0710*/  SHF.R.S32.HI R2, RZ, 0x3, R10.reuse ;  /* 0x00000003ff027819 */ /* 0x100fe4000001140a */
[----:B------:R-:W-:-:S02]  /*0720*/  SHF.R.S32.HI R7, RZ, 0x1f, R10 ;  /* 0x0000001fff077819 */ /* 0x000fc4000001140a */
[----:B------:R-:W-:Y:S02]  /*0730*/  SHF.R.S32.HI R10, RZ, 0x1f, R3 ;  /* 0x0000001fff0a7819 */ /* 0x000fe40000011403 */
[----:B------:R-:W-:Y:S02]  /*0740*/  LEA.HI R7, R7, R2, RZ, 0x2 ;  /* 0x0000000207077211 */ /* 0x000fe400078f10ff */
[----:B------:R-:W-:Y:S02]  /*0750*/  LEA.HI R10, R10, R3, RZ, 0x2 ;  /* 0x000000030a0a7211 */ /* 0x000fe400078f10ff */
[----:B------:R-:W-:Y:S01]  /*0760*/  LOP3.LUT R7, R7, 0xfffffffc, RZ, 0xc0, !PT ;  /* 0xfffffffc07077812 */ /* 0x000fe200078ec0ff */
[----:B------:R-:W-:Y:S01]  /*0770*/  VOTEU.ALL UP0, P0 ;  /* 0x00000000003f7886 */ /* 0x000fe20000000000 */
[----:B--2---:R-:W-:Y:S01]  /*0780*/  I2FP.F32.U32 R11, R8 ;  /* 0x00000008000b7245 */ /* 0x004fe20000201000 */
[----:B------:R-:W-:Y:S01]  /*0790*/  VOTEU.ALL UP1, P0 ;  /* 0x00000000003f7886 */ /* 0x000fe20000020000 */
[----:B------:R-:W-:Y:S01]  /*07a0*/  LOP3.LUT R10, R10, 0x3ffffffc, RZ, 0xc0, !PT ;  /* 0x3ffffffc0a0a7812 */ /* 0x000fe200078ec0ff */
[----:B------:R-:W-:Y:S01]  /*07b0*/  IMAD.IADD R7, R2, 0x1, -R7 ;  /* 0x0000000102077824 */ /* 0x000fe200078e0a07 */
[----:B------:R-:W2:Y:S01]  /*07c0*/  @!UP0 S2UR UR7, SR_CgaCtaId ;  /* 0x00000000000789c3 */ /* 0x000ea20000008800 */
[----:B-1----:R-:W-:Y:S01]  /*07d0*/  I2FP.F32.U32 R2, UR8 ;  /* 0x0000000800027c45 */ /* 0x002fe20008201000 */
[----:B------:R-:W-:Y:S01]  /*07e0*/  FMUL R13, R11, UR4 ;  /* 0x000000040b0d7c20 */ /* 0x000fe20008400000 */
[----:B------:R-:W-:Y:S01]  /*07f0*/  ULDC UR4, c[0x0][0x150] ;  /* 0x0000540000047ab9 */ /* 0x000fe20000000800 */
[----:B------:R-:W-:Y:S01]  /*0800*/  IMAD.IADD R10, R3, 0x1, -R10 ;  /* 0x00000001030a7824 */ /* 0x000fe200078e0a0a */
[----:B------:R-:W-:Y:S01]  /*0810*/  SHF.R.S32.HI R3, RZ, 0x1f, R6 ;  /* 0x0000001fff037819 */ /* 0x000fe20000011406 */
[----:B------:R-:W-:Y:S01]  /*0820*/  FMUL R11, R2, UR4 ;  /* 0x00000004020b7c20 */ /* 0x000fe20008400000 */
[----:B------:R-:W-:Y:S01]  /*0830*/  UMOV UR4, 0x20 ;  /* 0x0000002000047882 */ /* 0x000fe20000000000 */
[----:B------:R-:W1:Y:S01]  /*0840*/  F2I.U32.TRUNC.NTZ R13, R13 ;  /* 0x0000000d000d7305 */ /* 0x000e62000020f000 */
[----:B------:R-:W-:Y:S01]  /*0850*/  LEA.HI R3, R3, R6, RZ, 0x2 ;  /* 0x0000000603037211 */ /* 0x000fe200078f10ff */
[----:B------:R-:W-:Y:S01]  /*0860*/  IMAD R7, R10, 0x4, R7 ;  /* 0x000000040a077824 */ /* 0x000fe200078e0207 */
[----:B------:R-:W-:Y:S01]  /*0870*/  @!UP0 UMOV UR6, 0x400 ;  /* 0x0000040000068882 */ /* 0x000fe20000000000 */
[----:B------:R-:W-:-:S04]  /*0880*/  @!UP0 UIADD3 UR4, -UR4, 0x100000, URZ ;  /* 0x0010000004048890 */ /* 0x000fc8000fffe13f */
[----:B------:R-:W-:Y:S02]  /*0890*/  @!UP0 USHF.L.U32 UR5, UR4, 0xb, URZ ;  /* 0x0000000b04058899 */ /* 0x000fe4000800063f */
[----:B------:R-:W-:Y:S01]  /*08a0*/  @!UP0 USHF.L.U32 UR4, UR4, 0x1, URZ ;  /* 0x0000000104048899 */ /* 0x000fe2000800063f */
[----:B------:R-:W-:Y:S01]  /*08b0*/  LOP3.LUT R3, R3, 0xfffffffc, RZ, 0xc0, !PT ;  /* 0xfffffffc03037812 */ /* 0x000fe200078ec0ff */
[C---:B------:R-:W-:Y:S01]  /*08c0*/  IMAD.SHL.U32 R2, R7.reuse, 0x4, RZ ;  /* 0x0000000407027824 */ /* 0x040fe200078e00ff */
[----:B---3--:R-:W-:Y:S01]  /*08d0*/  ISETP.EQ.U32.AND P4, PT, R14, 0x1, PT ;  /* 0x000000010e00780c */ /* 0x008fe20003f82070 */
[----:B------:R-:W3:Y:S01]  /*08e0*/  F2I.U32.TRUNC.NTZ R11, R11 ;  /* 0x0000000b000b7305 */ /* 0x000ee2000020f000 */
[----:B------:R-:W-:Y:S02]  /*08f0*/  VIADD R10, R4, 0xffffffff ;  /* 0xffffffff040a7836 */ /* 0x000fe40000000000 */
[----:B------:R-:W-:Y:S01]  /*0900*/  IMAD.IADD R6, R6, 0x1, -R3 ;  /* 0x0000000106067824 */ /* 0x000fe200078e0a03 */
[----:B------:R-:W-:-:S02]  /*0910*/  LOP3.LUT R5, R7, 0xc, R2, 0x78, !PT ;  /* 0x0000000c07057812 */ /* 0x000fc400078e7802 */
[----:B------:R-:W-:Y:S01]  /*0920*/  ISETP.GE.U32.AND P5, PT, R10, 0x2, PT ;  /* 0x000000020a00780c */ /* 0x000fe20003fa6070 */
[----:B-1----:R-:W-:Y:S01]  /*0930*/  IMAD.MOV R20, RZ, RZ, -R13 ;  /* 0x000000ffff147224 */ /* 0x002fe200078e0a0d */
[----:B--2---:R-:W-:Y:S01]  /*0940*/  @!UP0 ULEA UR6, UR7, UR6, 0x18 ;  /* 0x0000000607068291 */ /* 0x004fe2000f8ec03f */
[C---:B------:R-:W-:Y:S01]  /*0950*/  ISETP.NE.AND P1, PT, R6.reuse, 0x3, PT ;  /* 0x000000030600780c */ /* 0x040fe20003f25270 */
[----:B------:R-:W-:Y:S01]  /*0960*/  VOTEU.ALL UP0, P0 ;  /* 0x00000000003f7886 */ /* 0x000fe20000000000 */
[----:B----4-:R-:W-:Y:S01]  /*0970*/  IMAD R2, R19, R20, R8 ;  /* 0x0000001413027224 */ /* 0x010fe200078e0208 */
[----:B------:R-:W-:Y:S02]  /*0980*/  ISETP.LT.U32.AND P0, PT, R5, 0x4, !P2 ;  /* 0x000000040500780c */ /* 0x000fe40005701070 */
[----:B------:R-:W-:Y:S01]  /*0990*/  ISETP.EQ.OR P1, PT, R6, RZ, !P1 ;  /* 0x000000ff0600720c */ /* 0x000fe20004f22670 */
[----:B---3--:R-:W-:Y:S01]  /*09a0*/  IMAD.MOV R11, RZ, RZ, -R11 ;  /* 0x000000ffff0b7224 */ /* 0x008fe200078e0a0b */
[----:B------:R-:W-:-:S02]  /*09b0*/  ISETP.NE.AND P3, PT, R2, R5, PT ;  /* 0x000000050200720c */ /* 0x000fc40003f65270 */
[----:B------:R-:W-:Y:S01]  /*09c0*/  ISETP.EQ.AND P1, PT, R4, RZ, P1 ;  /* 0x000000ff0400720c */ /* 0x000fe20000f22270 */
[----:B0-----:R-:W-:Y:S01]  /*09d0*/  IMAD R11, R12, R11, UR8 ;  /* 0x000000080c0b7e24 */ /* 0x001fe2000f8e020b */
[----:B------:R-:W-:Y:S01]  /*09e0*/  ISETP.NE.AND P2, PT, R4, RZ, PT ;  /* 0x000000ff0400720c */ /* 0x000fe20003f45270 */
[----:B------:R-:W0:Y:S02]  /*09f0*/  FENCE.VIEW.ASYNC.S ;  /* 0x00000000000073c6 */ /* 0x000e240000000000 */
[----:B0-----:R0:W1:Y:S01]  /*0a00*/  @!UP0 SYNCS.EXCH.64 URZ, [UR6+0x1d0], UR4 ;  /* 0x0001d004063f85b2 */ /* 0x0010620008000100 */
[----:B------:R-:W-:Y:S02]  /*0a10*/  SEL R4, RZ, 0x1, !P1 ;  /* 0x00000001ff047807 */ /* 0x000fe40004800000 */
[----:B------:R-:W-:Y:S02]  /*0a20*/  ISETP.EQ.OR P3, PT, R11, RZ, !P3 ;  /* 0x000000ff0b00720c */ /* 0x000fe40005f62670 */
[----:B------:R-:W-:-:S02]  /*0a30*/  SEL R4, R4, 0x2, P5 ;  /* 0x0000000204047807 */ /* 0x000fc40002800000 */
[----:B------:R-:W-:Y:S01]  /*0a40*/  PLOP3.LUT P0, PT, P0, P3, PT, 0x80, 0x0 ;  /* 0x000000000000781c */ /* 0x000fe20000707070 */
[----:B------:R0:W2:Y:S01]  /*0a50*/  @!UP1 SYNCS.EXCH.64 URZ, [UR6+0x1d8], UR4 ;  /* 0x0001d804063f95b2 */ /* 0x0000a20008000100 */
[----:B------:R-:W-:Y:S01]  /*0a60*/  NOP ;  /* 0x0000000000007918 */ /* 0x000fe20000000000 */
[----:B------:R-:W-:Y:S10]  /*0a70*/  @!P4 BRA `(.L_x_4) ;  /* 0x000000000008c947 */ /* 0x000ff40003800000 */
[----:B-12---:R-:W-:Y:S01]  /*0a80*/  UCGABAR_ARV ;  /* 0x00000000000079c7 */ /* 0x006fe20008000000 */
[----:B------:R-:W-:Y:S05]  /*0a90*/  BRA `(.L_x_5) ;  /* 0x0000000000047947 */ /* 0x000fea0003800000 */
.L_x_4:
[----:B-12---:R-:W-:Y:S01]  /*0aa0*/  NOP ;  /* 0x0000000000007918 */ /* 0x006fe20000000000 */
.L_x_5:
[----:B------:R-:W1:Y:S01]  /*0ab0*/  LDC R2, c[0x0][0x65c] ;  /* 0x00019700ff027b82 */ /* 0x000e620000000800 */
[----:B------:R-:W-:Y:S01]  /*0ac0*/  IMAD.MOV.U32 R3, RZ, RZ, RZ ;  /* 0x000000ffff037224 */ /* 0x000fe200078e00ff */
[----:B-1----:R-:W-:Y:S01]  /*0ad0*/  ISETP.NE.AND P3, PT, R2, 0x1, PT ;  /* 0x000000010200780c */ /* 0x002fe20003f65270 */
[----:B------:R-:W-:-:S12]  /*0ae0*/  IMAD.U32 R2, RZ, RZ, UR8 ;  /* 0x00000008ff027e24 */ /* 0x000fd8000f8e00ff */
[----:B------:R-:W1:Y:S01]  /*0af0*/  @P3 LDC R15, c[0x0][0x10] ;  /* 0x00000400ff0f3b82 */ /* 0x000e620000000800 */
[----:B------:R-:W-:Y:S02]  /*0b00*/  @P3 IMAD.MOV.U32 R9, RZ, RZ, RZ ;  /* 0x000000ffff093224 */ /* 0x000fe400078e00ff */
[----:B------:R-:W-:-:S05]  /*0b10*/  @P3 IMAD.MOV.U32 R7, RZ, RZ, RZ ;  /* 0x000000ffff073224 */ /* 0x000fca00078e00ff */
[----:B------:R-:W2:Y:S01]  /*0b20*/  @!P3 LDC R13, c[0x0][0xc] ;  /* 0x00000300ff0dbb82 */ /* 0x000ea20000000800 */
[----:B-1----:R-:W-:-:S04]  /*0b30*/  @P3 IMAD.WIDE.U32 R14, R15, UR8, R8 ;  /* 0x000000080f0e3c25 */ /* 0x002fc8000f8e0008 */
[----:B--2---:R-:W-:-:S04]  /*0b40*/  @!P3 IMAD.WIDE.U32 R12, R8, R13, R2 ;  /* 0x0000000d080cb225 */ /* 0x004fc800078e0002 */
[----:B------:R-:W-:Y:S02]  /*0b50*/  @P3 IMAD.MOV.U32 R2, RZ, RZ, R14 ;  /* 0x000000ffff023224 */ /* 0x000fe400078e000e */
[----:B------:R-:W-:Y:S02]  /*0b60*/  @P3 IMAD.IADD R3, R15, 0x1, R7 ;  /* 0x000000010f033824 */ /* 0x000fe400078e0207 */
[----:B------:R-:W-:Y:S02]  /*0b70*/  @!P3 IMAD.MOV.U32 R2, RZ, RZ, R12 ;  /* 0x000000ffff02b224 */ /* 0x000fe400078e000c */
[----:B------:R-:W-:Y:S01]  /*0b80*/  @!P3 IMAD.MOV.U32 R3, RZ, RZ, R13 ;  /* 0x000000ffff03b224 */ /* 0x000fe200078e000d */
[----:B------:R-:W-:Y:S06]  /*0b90*/  @!P4 BRA `(.L_x_6) ;  /* 0x00000000000cc947 */ /* 0x000fec0003800000 */
[----:B------:R-:W-:Y:S01]  /*0ba0*/  UCGABAR_WAIT ;  /* 0x0000000000007dc7 */ /* 0x000fe20008000000 */
[----:B------:R-:W-:Y:S01]  /*0bb0*/  CCTL.IVALL ;  /* 0x00000000ff00798f */ /* 0x000fe20002000000 */
[----:B------:R-:W-:Y:S05]  /*0bc0*/  BRA `(.L_x_7) ;  /* 0x0000000000047947 */ /* 0x000fea0003800000 */
.L_x_6:
[----:B------:R-:W-:Y:S06]  /*0bd0*/  BAR.SYNC.DEFER_BLOCKING 0x0 ;  /* 0x0000000000007b1d */ /* 0x000fec0000010000 */
.L_x_7:
[----:B------:R-:W-:Y:S05]  /*0be0*/  @!P2 BRA `(.L_x_8) ;  /* 0x000000740008a947 */ /* 0x000fea0003800000 */
[----:B------:R-:W-:-:S13]  /*0bf0*/  ISETP.GT.U32.AND P1, PT, R10, 0x1, PT ;  /* 0x000000010a00780c */ /* 0x000fda0003f24070 */
[----:B0-----:R-:W-:Y:S05]  /*0c00*/  @P1 EXIT ;  /* 0x000000000000194d */ /* 0x001fea0003800000 */
[----:B------:R-:W-:Y:S01]  /*0c10*/  ULDC.64 UR4, c[0x0][0x650] ;  /* 0x0001940000047ab9 */ /* 0x000fe20000000a00 */
[----:B------:R-:W-:Y:S01]  /*0c20*/  PRMT R14, RZ, 0x7610, R14 ;  /* 0x00007610ff0e7816 */ /* 0x000fe2000000000e */
[----:B------:R-:W-:Y:S01]  /*0c30*/  IMAD.MOV.U32 R7, RZ, RZ, -0x1 ;  /* 0xffffffffff077424 */ /* 0x000fe200078e00ff */
[----:B------:R-:W-:Y:S01]  /*0c40*/  ISETP.GE.U32.AND P1, PT, R2, UR4, PT ;  /* 0x0000000402007c0c */ /* 0x000fe2000bf26070 */
[----:B------:R-:W-:Y:S02]  /*0c50*/  IMAD.MOV.U32 R10, RZ, RZ, -0x1 ;  /* 0xffffffffff0a7424 */ /* 0x000fe400078e00ff */
[----:B------:R-:W-:Y:S01]  /*0c60*/  IMAD.MOV.U32 R6, RZ, RZ, -0x1 ;  /* 0xffffffffff067424 */ /* 0x000fe200078e00ff */
[----:B------:R-:W-:-:S13]  /*0c70*/  ISETP.GE.U32.AND.EX P1, PT, R3, UR5, PT, P1 ;  /* 0x0000000503007c0c */ /* 0x000fda000bf26110 */
[----:B------:R-:W-:Y:S05]  /*0c80*/  @P1 BRA `(.L_x_9) ;  /* 0x0000000400281947 */ /* 0x000fea0003800000 */
[----:B------:R-:W0:Y:S01]  /*0c90*/  LDC.64 R22, c[0x0][0x628] ;  /* 0x00018a00ff167b82 */ /* 0x000e220000000a00 */
[----:B------:R-:W-:Y:S02]  /*0ca0*/  IMAD.MOV.U32 R6, RZ, RZ, R2 ;  /* 0x000000ffff067224 */ /* 0x000fe400078e0002 */
[----:B------:R-:W-:-:S05]  /*0cb0*/  IMAD.MOV.U32 R7, RZ, RZ, R3 ;  /* 0x000000ffff077224 */ /* 0x000fca00078e0003 */
[----:B------:R-:W1:Y:S08]  /*0cc0*/  LDC R10, c[0x0][0x630] ;  /* 0x00018c00ff0a7b82 */ /* 0x000e700000000800 */
[----:B------:R-:W2:Y:S01]  /*0cd0*/  LDC.64 R24, c[0x0][0x620] ;  /* 0x00018800ff187b82 */ /* 0x000ea20000000a00 */
[----:B0-----:R-:W-:-:S04]  /*0ce0*/  ISETP.NE.U32.AND P1, PT, R22, RZ, PT ;  /* 0x000000ff1600720c */ /* 0x001fc80003f25070 */
[----:B------:R-:W-:-:S13]  /*0cf0*/  ISETP.NE.AND.EX P1, PT, R23, RZ, PT, P1 ;  /* 0x000000ff1700720c */ /* 0x000fda0003f25310 */
[----:B-12---:R-:W-:Y:S05]  /*0d00*/  @!P1 BRA `(.L_x_10) ;  /* 0x0000000000289947 */ /* 0x006fea0003800000 */
[----:B------:R-:W0:Y:S02]  /*0d10*/  LDC R15, c[0x0][0x634] ;  /* 0x00018d00ff0f7b82 */ /* 0x000e240000000800 */
[----:B0-----:R-:W-:-:S05]  /*0d20*/  IADD3 R15, P1, R2, R15, RZ ;  /* 0x0000000f020f7210 */ /* 0x001fca0007f3e0ff */
[----:B------:R-:W-:-:S04]  /*0d30*/  IMAD.X R17, RZ, RZ, R3, P1 ;  /* 0x000000ffff117224 */ /* 0x000fc800008e0603 */
[----:B------:R-:W-:-:S04]  /*0d40*/  IMAD.WIDE.U32 R6, R17, R22, RZ ;  /* 0x0000001611067225 */ /* 0x000fc800078e00ff */
[----:B------:R-:W-:-:S04]  /*0d50*/  IMAD.WIDE.U32 R12, P1, R15, R23, R6 ;  /* 0x000000170f0c7225 */ /* 0x000fc80007820006 */
[----:B------:R-:W-:-:S04]  /*0d60*/  IMAD.WIDE.U32 R6, R15, R22, RZ ;  /* 0x000000160f067225 */ /* 0x000fc800078e00ff */
[----:B------:R-:W-:Y:S01]  /*0d70*/  IMAD.X R15, RZ, RZ, RZ, P1 ;  /* 0x000000ffff0f7224 */ /* 0x000fe200008e06ff */
[----:B------:R-:W-:Y:S01]  /*0d80*/  IADD3 RZ, P1, R7, R12, RZ ;  /* 0x0000000c07ff7210 */ /* 0x000fe20007f3e0ff */
[----:B------:R-:W-:-:S04]  /*0d90*/  IMAD.MOV.U32 R14, RZ, RZ, R13 ;  /* 0x000000ffff0e7224 */ /* 0x000fc800078e000d */
[----:B------:R-:W-:-:S08]  /*0da0*/  IMAD.WIDE.U32.X R6, R17, R23, R14, P1 ;  /* 0x0000001711067225 */ /* 0x000fd000008e040e */
.L_x_10:
[----:B------:R-:W0:Y:S01]  /*0db0*/  LDC.64 R22, c[0x0][0x640] ;  /* 0x00019000ff167b82 */ /* 0x000e220000000a00 */
[--C-:B------:R-:W-:Y:S01]  /*0dc0*/  SHF.R.U64 R26, R6, R10, R7.reuse ;  /* 0x0000000a061a7219 */ /* 0x100fe20000001207 */
[----:B------:R-:W-:Y:S01]  /*0dd0*/  IMAD R20, R19, R20, R8 ;  /* 0x0000001413147224 */ /* 0x000fe200078e0208 */
[----:B------:R-:W-:Y:S01]  /*0de0*/  SHF.R.U32.HI R6, RZ, R10, R7 ;  /* 0x0000000aff067219 */ /* 0x000fe20000011607 */
[----:B------:R-:W-:Y:S01]  /*0df0*/  IMAD.MOV.U32 R19, RZ, RZ, 0x1 ;  /* 0x00000001ff137424 */ /* 0x000fe200078e00ff */
[----:B------:R-:W-:-:S03]  /*0e00*/  IADD3 R9, P1, RZ, -R26, RZ ;  /* 0x8000001aff097210 */ /* 0x000fc60007f3e0ff */
[----:B------:R-:W1:Y:S02]  /*0e10*/  LDC R12, c[0x0][0x618] ;  /* 0x00018600ff0c7b82 */ /* 0x000e640000000800 */
[----:B------:R-:W-:-:S04]  /*0e20*/  IMAD.X R7, RZ, RZ, ~R6, P1 ;  /* 0x000000ffff077224 */ /* 0x000fc800008e0e06 */
[-C--:B------:R-:W-:Y:S02]  /*0e30*/  IMAD R10, R7, R24.reuse, RZ ;  /* 0x00000018070a7224 */ /* 0x080fe400078e02ff */
[----:B------:R-:W2:Y:S01]  /*0e40*/  LDC R16, c[0x0][0x608] ;  /* 0x00018200ff107b82 */ /* 0x000ea20000000800 */
[----:B------:R-:W-:-:S04]  /*0e50*/  IMAD.WIDE.U32 R6, R9, R24, R2 ;  /* 0x0000001809067225 */ /* 0x000fc800078e0002 */
[----:B------:R-:W-:-:S03]  /*0e60*/  IMAD R9, R9, R25, R10 ;  /* 0x0000001909097224 */ /* 0x000fc600078e020a */
[----:B------:R-:W3:Y:S01]  /*0e70*/  LDC R18, c[0x0][0x658] ;  /* 0x00019600ff127b82 */ /* 0x000ee20000000800 */
[----:B------:R-:W-:Y:S01]  /*0e80*/  IMAD.IADD R7, R7, 0x1, R9 ;  /* 0x0000000107077824 */ /* 0x000fe200078e0209 */
[----:B0-----:R-:W-:Y:S01]  /*0e90*/  ISETP.NE.U32.AND P1, PT, R22, RZ, PT ;  /* 0x000000ff1600720c */ /* 0x001fe20003f25070 */
[----:B------:R-:W-:-:S03]  /*0ea0*/  IMAD.MOV.U32 R9, RZ, RZ, -0x1 ;  /* 0xffffffffff097424 */ /* 0x000fc600078e00ff */
[----:B------:R-:W-:Y:S02]  /*0eb0*/  ISETP.NE.AND.EX P1, PT, R23, RZ, PT, P1 ;  /* 0x000000ff1700720c */ /* 0x000fe40003f25310 */
[----:B------:R-:W0:Y:S01]  /*0ec0*/  LDC R17, c[0x0][0x600] ;  /* 0x00018000ff117b82 */ /* 0x000e220000000800 */
[-CC-:B-1----:R-:W-:Y:S02]  /*0ed0*/  SHF.R.U64 R14, R6, R12.reuse, R7.reuse ;  /* 0x0000000c060e7219 */ /* 0x182fe40000001207 */
[----:B------:R-:W-:-:S05]  /*0ee0*/  SHF.R.U32.HI R7, RZ, R12, R7 ;  /* 0x0000000cff077219 */ /* 0x000fca0000011607 */
[----:B------:R-:W1:Y:S01]  /*0ef0*/  LDC R21, c[0x0][0x648] ;  /* 0x00019200ff157b82 */ /* 0x000e620000000800 */
[-CC-:B--2---:R-:W-:Y:S02]  /*0f00*/  SHF.R.U64 R27, R14, R16.reuse, R7.reuse ;  /* 0x000000100e1b7219 */ /* 0x184fe40000001207 */
[----:B------:R-:W-:-:S05]  /*0f10*/  SHF.R.U32.HI R7, RZ, R16, R7 ;  /* 0x00000010ff077219 */ /* 0x000fca0000011607 */
[----:B------:R-:W2:Y:S01]  /*0f20*/  LDC R25, c[0x0][0x638] ;  /* 0x00018e00ff197b82 */ /* 0x000ea20000000800 */
[-C--:B---3--:R-:W-:Y:S02]  /*0f30*/  SHF.L.U32 R6, R9, R18.reuse, RZ ;  /* 0x0000001209067219 */ /* 0x088fe400000006ff */
[--C-:B------:R-:W-:Y:S02]  /*0f40*/  SHF.R.U64 R16, R27, R18, R7.reuse ;  /* 0x000000121b107219 */ /* 0x100fe40000001207 */
[----:B------:R-:W-:Y:S02]  /*0f50*/  LOP3.LUT R10, RZ, R6, RZ, 0x33, !PT ;  /* 0x00000006ff0a7212 */ /* 0x000fe400078e33ff */
[----:B------:R-:W-:Y:S01]  /*0f60*/  SHF.R.U32.HI R7, RZ, R18, R7 ;  /* 0x00000012ff077219 */ /* 0x000fe20000011607 */
[----:B------:R-:W3:Y:S01]  /*0f70*/  LDC R24, c[0x0][0x610] ;  /* 0x00018400ff187b82 */ /* 0x000ee20000000800 */
[----:B------:R-:W-:Y:S01]  /*0f80*/  IMAD.MOV.U32 R6, RZ, RZ, R16 ;  /* 0x000000ffff067224 */ /* 0x000fe200078e0010 */
[----:B------:R-:W-:Y:S06]  /*0f90*/  @!P1 BRA `(.L_x_11) ;  /* 0x0000000000289947 */ /* 0x000fec0003800000 */
[----:B------:R-:W4:Y:S02]  /*0fa0*/  LDC R13, c[0x0][0x64c] ;  /* 0x00019300ff0d7b82 */ /* 0x000f240000000800 */
[----:B----4-:R-:W-:-:S05]  /*0fb0*/  IADD3 R13, P1, R16, R13, RZ ;  /* 0x0000000d100d7210 */ /* 0x010fca0007f3e0ff */
        /* <DEDUP_REMOVED lines=8> */
.L_x_11:
[----:B-1----:R-:W-:Y:S01]  /*1040*/  SHF.R.U64 R8, R6, R21, R7 ;  /* 0x0000001506087219 */ /* 0x002fe20000001207 */
[----:B0-----:R-:W-:Y:S01]  /*1050*/  VIADD R9, R17, 0xffffffff ;  /* 0xffffffff11097836 */ /* 0x001fe20000000000 */
[----:B------:R-:W-:Y:S02]  /*1060*/  SHF.L.U32 R6, R19, R18, RZ ;  /* 0x0000001213067219 */ /* 0x000fe400000006ff */
[----:B------:R-:W-:Y:S01]  /*1070*/  LOP3.LUT R7, R27, R10, RZ, 0xc0, !PT ;  /* 0x0000000a1b077212 */ /* 0x000fe200078ec0ff */
[----:B------:R-:W-:Y:S01]  /*1080*/  IMAD.MOV R10, RZ, RZ, -R8 ;  /* 0x000000ffff0a7224 */ /* 0x000fe200078e0a08 */
[----:B------:R-:W-:Y:S02]  /*1090*/  SEL R11, R11, R20, !P3 ;  /* 0x000000140b0b7207 */ /* 0x000fe40005800000 */
[----:B------:R-:W-:Y:S01]  /*10a0*/  LOP3.LUT R9, R14, R9, RZ, 0xc0, !PT ;  /* 0x000000090e097212 */ /* 0x000fe200078ec0ff */
[----:B------:R-:W-:Y:S02]  /*10b0*/  IMAD R8, R6, R8, R7 ;  /* 0x0000000806087224 */ /* 0x000fe400078e0207 */
[----:B--2---:R-:W-:-:S02]  /*10c0*/  IMAD R6, R10, R25, R16 ;  /* 0x000000190a067224 */ /* 0x004fc400078e0210 */
[----:B---3--:R-:W-:Y:S02]  /*10d0*/  IMAD R11, R8, R24, R11 ;  /* 0x00000018080b7224 */ /* 0x008fe400078e020b */
[----:B------:R-:W-:Y:S02]  /*10e0*/  IMAD R6, R6, R17, R9 ;  /* 0x0000001106067224 */ /* 0x000fe400078e0209 */
[----:B------:R-:W-:-:S03]  /*10f0*/  IMAD.MOV.U32 R14, RZ, RZ, 0x1 ;  /* 0x00000001ff0e7424 */ /* 0x000fc600078e00ff */
[----:B------:R-:W-:Y:S02]  /*1100*/  SEL R10, R6, R11, !P3 ;  /* 0x0000000b060a7207 */ /* 0x000fe40005800000 */
[----:B------:R-:W-:Y:S01]  /*1110*/  SEL R7, R11, R6, !P3 ;  /* 0x000000060b077207 */ /* 0x000fe20005800000 */
[----:B------:R-:W-:-:S07]  /*1120*/  IMAD.MOV.U32 R6, RZ, RZ, R26 ;  /* 0x000000ffff067224 */ /* 0x000fce00078e001a */
.L_x_9:
[----:B------:R-:W-:-:S08]  /*1130*/  NOP ;  /* 0x0000000000007918 */ /* 0x000fd00000000000 */
[----:B------:R-:W0:Y:S02]  /*1140*/  USETMAXREG.TRY_ALLOC.CTAPOOL UP0, 0xe8 ;  /* 0x000000e8000079c8 */ /* 0x000e240008000600 */
[----:B0-----:R-:W-:-:S13]  /*1150*/  PLOP3.LUT P1, PT, PT, PT, UP0, 0x80, 0x0 ;  /* 0x000000000000781c */ /* 0x001fda0003f2f008 */
[----:B------:R-:W-:Y:S05]  /*1160*/  @!P1 BRA `(.L_x_9) ;  /* 0xfffffffc00f09947 */ /* 0x000fea000383ffff */
[----:B------:R-:W-:Y:S01]  /*1170*/  ULDC.64 UR4, c[0x0][0x598] ;  /* 0x0001660000047ab9 */ /* 0x000fe20000000a00 */
[----:B------:R-:W-:Y:S01]  /*1180*/  ULDC.64 UR18, c[0x0][0x208] ;  /* 0x0000820000127ab9 */ /* 0x000fe20000000a00 */
[----:B------:R-:W-:-:S04]  /*1190*/  ISETP.NE.U32.AND P1, PT, RZ, UR4, PT ;  /* 0x00000004ff007c0c */ /* 0x000fc8000bf25070 */
[----:B------:R-:W-:-:S13]  /*11a0*/  ISETP.NE.AND.EX P1, PT, RZ, UR5, PT, P1 ;  /* 0x00000005ff007c0c */ /* 0x000fda000bf25310 */
[----:B------:R-:W-:Y:S05]  /*11b0*/  @!P1 BRA `(.L_x_12) ;  /* 0x00000000001c9947 */ /* 0x000fea0003800000 */
[----:B------:R-:W0:Y:S02]  /*11c0*/  LDC.64 R8, c[0x0][0x598] ;  /* 0x00016600ff087b82 */ /* 0x000e240000000a00 */
[----:B0-----:R-:W2:Y:S02]  /*11d0*/  LDG.E.64 R8, desc[UR18][R8.64] ;  /* 0x0000001208087981 */ /* 0x001ea4000c1e1b00 */
[----:B--2---:R-:W-:-:S04]  /*11e0*/  ISETP.NE.U32.AND P1, PT, R8, RZ, PT ;  /* 0x000000ff0800720c */ /* 0x004fc80003f25070 */
[----:B------:R-:W-:-:S13]  /*11f0*/  ISETP.NE.AND.EX P1, PT, R9, RZ, PT, P1 ;  /* 0x000000ff0900720c */ /* 0x000fda0003f25310 */
[----:B------:R-:W-:Y:S05]  /*1200*/  @!P1 BRA `(.L_x_12) ;  /* 0x0000000000089947 */ /* 0x000fea0003800000 */
[----:B------:R0:W5:Y:S01]  /*1210*/  LD.E R8, desc[UR18][R8.64] ;  /* 0x0000001208087980 */ /* 0x000162000c101900 */
[----:B------:R-:W-:Y:S05]  /*1220*/  BRA `(.L_x_13) ;  /* 0x0000000000207947 */ /* 0x000fea0003800000 */
.L_x_12:
[----:B------:R-:W-:Y:S02]  /*1230*/  ULDC.64 UR4, c[0x0][0x588] ;  /* 0x0001620000047ab9 */ /* 0x000fe40000000a00 */
[----:B------:R-:W-:-:S04]  /*1240*/  ISETP.NE.U32.AND P1, PT, RZ, UR4, PT ;  /* 0x00000004ff007c0c */ /* 0x000fc8000bf25070 */
[----:B------:R-:W-:-:S13]  /*1250*/  ISETP.NE.AND.EX P1, PT, RZ, UR5, PT, P1 ;  /* 0x00000005ff007c0c */ /* 0x000fda000bf25310 */
[----:B------:R-:W-:Y:S05]  /*1260*/  @!P1 BRA `(.L_x_14) ;  /* 0x00000000000c9947 */ /* 0x000fea0003800000 */
[----:B------:R-:W0:Y:S02]  /*1270*/  LDC.64 R8, c[0x0][0x588] ;  /* 0x00016200ff087b82 */ /* 0x000e240000000a00 */
[----:B0-----:R1:W5:Y:S01]  /*1280*/  LDG.E R8, desc[UR18][R8.64] ;  /* 0x0000001208087981 */ /* 0x001362000c1e1900 */
[----:B------:R-:W-:Y:S05]  /*1290*/  BRA `(.L_x_13) ;  /* 0x0000000000047947 */ /* 0x000fea0003800000 */
.L_x_14:
[----:B------:R-:W2:Y:S02]  /*12a0*/  LDC R8, c[0x0][0x580] ;  /* 0x00016000ff087b82 */ /* 0x000ea40000000800 */
.L_x_13:
[----:B------:R-:W-:Y:S02]  /*12b0*/  ULDC.64 UR4, c[0x0][0x5a0] ;  /* 0x0001680000047ab9 */ /* 0x000fe40000000a00 */
[----:B------:R-:W-:-:S04]  /*12c0*/  ISETP.NE.U32.AND P1, PT, RZ, UR4, PT ;  /* 0x00000004ff007c0c */ /* 0x000fc8000bf25070 */
[----:B------:R-:W-:-:S13]  /*12d0*/  ISETP.NE.AND.EX P1, PT, RZ, UR5, PT, P1 ;  /* 0x00000005ff007c0c */ /* 0x000fda000bf25310 */
[----:B------:R-:W-:Y:S05]  /*12e0*/  @!P1 BRA `(.L_x_15) ;  /* 0x00000000001c9947 */ /* 0x000fea0003800000 */
[----:B------:R-:W3:Y:S02]  /*12f0*/  LDC.64 R12, c[0x0][0x5a0] ;  /* 0x00016800ff0c7b82 */ /* 0x000ee40000000a00 */
[----:B---3--:R-:W3:Y:S02]  /*1300*/  LDG.E.64 R12, desc[UR18][R12.64] ;  /* 0x000000120c0c7981 */ /* 0x008ee4000c1e1b00 */
[----:B---3--:R-:W-:-:S04]  /*1310*/  ISETP.NE.U32.AND P1, PT, R12, RZ, PT ;  /* 0x000000ff0c00720c */ /* 0x008fc80003f25070 */
[----:B------:R-:W-:-:S13]  /*1320*/  ISETP.NE.AND.EX P1, PT, R13, RZ, PT, P1 ;  /* 0x000000ff0d00720c */ /* 0x000fda0003f25310 */
[----:B------:R-:W-:Y:S05]  /*1330*/  @!P1 BRA `(.L_x_15) ;  /* 0x0000000000089947 */ /* 0x000fea0003800000 */
[----:B01----:R0:W5:Y:S01]  /*1340*/  LD.E R9, desc[UR18][R12.64] ;  /* 0x000000120c097980 */ /* 0x003162000c101900 */
[----:B------:R-:W-:Y:S05]  /*1350*/  BRA `(.L_x_16) ;  /* 0x0000000000207947 */ /* 0x000fea0003800000 */
.L_x_15:
[----:B------:R-:W-:Y:S02]  /*1360*/  ULDC.64 UR4, c[0x0][0x590] ;  /* 0x0001640000047ab9 */ /* 0x000fe40000000a00 */
[----:B------:R-:W-:-:S04]  /*1370*/  ISETP.NE.U32.AND P1, PT, RZ, UR4, PT ;  /* 0x00000004ff007c0c */ /* 0x000fc8000bf25070 */
[----:B------:R-:W-:-:S13]  /*1380*/  ISETP.NE.AND.EX P1, PT, RZ, UR5, PT, P1 ;  /* 0x00000005ff007c0c */ /* 0x000fda000bf25310 */
[----:B------:R-:W-:Y:S05]  /*1390*/  @!P1 BRA `(.L_x_17) ;  /* 0x00000000000c9947 */ /* 0x000fea0003800000 */
[----:B------:R-:W0:Y:S02]  /*13a0*/  LDC.64 R12, c[0x0][0x590] ;  /* 0x00016400ff0c7b82 */ /* 0x000e240000000a00 */
[----:B01----:R1:W5:Y:S01]  /*13b0*/  LDG.E R9, desc[UR18][R12.64] ;  /* 0x000000120c097981 */ /* 0x003362000c1e1900 */
[----:B------:R-:W-:Y:S05]  /*13c0*/  BRA `(.L_x_16) ;  /* 0x0000000000047947 */ /* 0x000fea0003800000 */
.L_x_17:
[----:B01----:R-:W3:Y:S02]  /*13d0*/  LDC R9, c[0x0][0x584] ;  /* 0x00016100ff097b82 */ /* 0x003ee40000000800 */
.L_x_16:
[----:B------:R-:W-:-:S13]  /*13e0*/  LOP3.LUT P1, RZ, R14, 0xff, RZ, 0xc0, !PT ;  /* 0x000000ff0eff7812 */ /* 0x000fda000782c0ff */
[----:B------:R-:W-:Y:S05]  /*13f0*/  @!P1 EXIT ;  /* 0x000000000000994d */ /* 0x000fea0003800000 */
[----:B------:R-:W-:Y:S01]  /*1400*/  ULDC UR4, c[0x0][0x28c] ;  /* 0x0000a30000047ab9 */ /* 0x000fe20000000800 */
[----:B------:R-:W-:Y:S01]  /*1410*/  LOP3.LUT R143, R4, 0x1, RZ, 0xfc, !PT ;  /* 0x00000001048f7812 */ /* 0x000fe200078efcff */
[----:B------:R-:W-:-:S04]  /*1420*/  UIADD3 UR4, UR4, 0x1f, URZ ;  /* 0x0000001f04047890 */ /* 0x000fc8000fffe03f */
[----:B------:R-:W-:-:S04]  /*1430*/  USHF.R.S32.HI UR5, URZ, 0x1f, UR4 ;  /* 0x0000001f3f057899 */ /* 0x000fc80008011404 */
[----:B------:R-:W-:-:S03]  /*1440*/  ULEA.HI UR5, UR5, UR4, URZ, 0x5 ;  /* 0x0000000405057291 */ /* 0x000fc6000f8f283f */
[----:B------:R-:W-:Y:S01]  /*1450*/  UMOV UR4, URZ ;  /* 0x0000003f00047c82 */ /* 0x000fe20008000000 */
[----:B------:R-:W-:-:S03]  /*1460*/  USHF.R.S32.HI UR9, URZ, 0x5, UR5 ;  /* 0x000000053f097899 */ /* 0x000fc60008011405 */
[----:B------:R-:W-:-:S09]  /*1470*/  UMOV UR5, URZ ;  /* 0x0000003f00057c82 */ /* 0x000fd20008000000 */
.L_x_172:
[----:B------:R-:W-:Y:S01]  /*1480*/  LOP3.LUT R11, R0, 0x80, RZ, 0xc0, !PT ;  /* 0x00000080000b7812 */ /* 0x000fe200078ec0ff */
[----:B------:R-:W4:Y:S01]  /*1490*/  S2UR UR13, SR_CgaCtaId ;  /* 0x00000000000d79c3 */ /* 0x000f220000008800 */
[----:B------:R-:W-:Y:S01]  /*14a0*/  UMOV UR12, 0x400 ;  /* 0x00000400000c7882 */ /* 0x000fe20000000000 */
[----:B------:R-:W-:Y:S01]  /*14b0*/  UMOV UR6, URZ ;  /* 0x0000003f00067c82 */ /* 0x000fe20008000000 */
[----:B------:R-:W-:Y:S01]  /*14c0*/  SHF.R.U32.HI R11, RZ, 0x7, R11 ;  /* 0x00000007ff0b7819 */ /* 0x000fe2000001160b */
[----:B------:R-:W-:Y:S01]  /*14d0*/  UMOV UR7, URZ ;  /* 0x0000003f00077c82 */ /* 0x000fe20008000000 */
[----:B------:R-:W-:Y:S01]  /*14e0*/  UMOV UR16, UR5 ;  /* 0x0000000500107c82 */ /* 0x000fe20008000000 */
[----:B------:R-:W-:Y:S02]  /*14f0*/  CS2R R16, SRZ ;  /* 0x0000000000107805 */ /* 0x000fe4000001ff00 */
[----:B------:R-:W-:Y:S01]  /*1500*/  CS2R R14, SRZ ;  /* 0x00000000000e7805 */ /* 0x000fe2000001ff00 */
[----:B01----:R-:W0:Y:S01]  /*1510*/  LDC R12, c[0x0][0x28c] ;  /* 0x0000a300ff0c7b82 */ /* 0x003e220000000800 */
[----:B------:R-:W1:Y:S01]  /*1520*/  SHFL.IDX PT, R11, R11, RZ, 0x1f ;  /* 0x00001fff0b0b7589 */ /* 0x000e6200000e0000 */
[----:B------:R-:W-:-:S02]  /*1530*/  CS2R R18, SRZ ;  /* 0x0000000000127805 */ /* 0x000fc4000001ff00 */
[----:B------:R-:W-:Y:S02]  /*1540*/  CS2R R20, SRZ ;  /* 0x0000000000147805 */ /* 0x000fe4000001ff00 */
[----:B------:R-:W-:Y:S02]  /*1550*/  CS2R R22, SRZ ;  /* 0x0000000000167805 */ /* 0x000fe4000001ff00 */
[----:B------:R-:W-:Y:S02]  /*1560*/  CS2R R88, SRZ ;  /* 0x0000000000587805 */ /* 0x000fe4000001ff00 */
[----:B------:R-:W-:Y:S02]  /*1570*/  CS2R R90, SRZ ;  /* 0x00000000005a7805 */ /* 0x000fe4000001ff00 */
[----:B------:R-:W-:Y:S02]  /*1580*/  CS2R R92, SRZ ;  /* 0x00000000005c7805 */ /* 0x000fe4000001ff00 */
        /* <DEDUP_REMOVED lines=16> */
[----:B0-----:R-:W-:Y:S02]  /*1690*/  ISETP.GE.AND P1, PT, R12, 0x1, PT ;  /* 0x000000010c00780c */ /* 0x001fe40003f26270 */
[----:B------:R-:W-:Y:S02]  /*16a0*/  CS2R R126, SRZ ;  /* 0x00000000007e7805 */ /* 0x000fe4000001ff00 */
[----:B-1----:R-:W-:-:S02]  /*16b0*/  R2UR UR8, R11 ;  /* 0x000000000b0872ca */ /* 0x002fc400000e0000 */
[----:B------:R-:W-:Y:S02]  /*16c0*/  CS2R R128, SRZ ;  /* 0x0000000000807805 */ /* 0x000fe4000001ff00 */
[----:B------:R-:W-:Y:S02]  /*16d0*/  CS2R R130, SRZ ;  /* 0x0000000000827805 */ /* 0x000fe4000001ff00 */
[----:B------:R-:W-:Y:S02]  /*16e0*/  CS2R R132, SRZ ;  /* 0x0000000000847805 */ /* 0x000fe4000001ff00 */
[----:B------:R-:W-:Y:S02]  /*16f0*/  CS2R R134, SRZ ;  /* 0x0000000000867805 */ /* 0x000fe4000001ff00 */
[----:B------:R-:W-:Y:S02]  /*1700*/  CS2R R136, SRZ ;  /* 0x0000000000887805 */ /* 0x000fe4000001ff00 */
[----:B------:R-:W-:-:S02]  /*1710*/  CS2R R138, SRZ ;  /* 0x00000000008a7805 */ /* 0x000fc4000001ff00 */
[----:B------:R-:W-:Y:S01]  /*1720*/  CS2R R140, SRZ ;  /* 0x00000000008c7805 */ /* 0x000fe2000001ff00 */
[----:B------:R-:W-:Y:S01]  /*1730*/  IMAD.U32 R144, RZ, RZ, UR4 ;  /* 0x00000004ff907e24 */ /* 0x000fe2000f8e00ff */
[----:B--23--:R-:W-:Y:S02]  /*1740*/  CS2R R24, SRZ ;  /* 0x0000000000187805 */ /* 0x00cfe4000001ff00 */
[----:B------:R-:W-:Y:S02]  /*1750*/  CS2R R26, SRZ ;  /* 0x00000000001a7805 */ /* 0x000fe4000001ff00 */
[----:B------:R-:W-:Y:S02]  /*1760*/  CS2R R28, SRZ ;  /* 0x00000000001c7805 */ /* 0x000fe4000001ff00 */
[----:B------:R-:W-:Y:S01]  /*1770*/  CS2R R30, SRZ ;  /* 0x00000000001e7805 */ /* 0x000fe2000001ff00 */
[----:B------:R-:W-:Y:S01]  /*1780*/  ULEA.HI UR10, UR8, UR8, URZ, 0x1 ;  /* 0x00000008080a7291 */ /* 0x000fe2000f8f083f */
[----:B------:R-:W-:-:S02]  /*1790*/  CS2R R32, SRZ ;  /* 0x0000000000207805 */ /* 0x000fc4000001ff00 */
[----:B------:R-:W-:Y:S02]  /*17a0*/  CS2R R34, SRZ ;  /* 0x0000000000227805 */ /* 0x000fe4000001ff00 */
[----:B------:R-:W-:Y:S01]  /*17b0*/  CS2R R36, SRZ ;  /* 0x0000000000247805 */ /* 0x000fe2000001ff00 */
[----:B------:R-:W-:Y:S01]  /*17c0*/  ULOP3.LUT UR11, UR10, 0x1ffffe, URZ, 0xc0, !UPT ;  /* 0x001ffffe0a0b7892 */ /* 0x000fe2000f8ec03f */
[----:B------:R-:W-:Y:S01]  /*17d0*/  CS2R R38, SRZ ;  /* 0x0000000000267805 */ /* 0x000fe2000001ff00 */
[----:B----4-:R-:W-:Y:S01]  /*17e0*/  ULEA UR10, UR13, UR12, 0x18 ;  /* 0x0000000c0d0a7291 */ /* 0x010fe2000f8ec03f */
[----:B------:R-:W-:Y:S01]  /*17f0*/  CS2R R40, SRZ ;  /* 0x0000000000287805 */ /* 0x000fe2000001ff00 */
[----:B------:R-:W-:Y:S01]  /*1800*/  UIADD3 UR11, UR8, -UR11, URZ ;  /* 0x8000000b080b7290 */ /* 0x000fe2000fffe03f */
[----:B------:R-:W-:Y:S02]  /*1810*/  CS2R R42, SRZ ;  /* 0x00000000002a7805 */ /* 0x000fe4000001ff00 */
[----:B------:R-:W-:Y:S01]  /*1820*/  CS2R R44, SRZ ;  /* 0x00000000002c7805 */ /* 0x000fe2000001ff00 */
[----:B------:R-:W-:Y:S01]  /*1830*/  UMOV UR8, URZ ;  /* 0x0000003f00087c82 */ /* 0x000fe20008000000 */
[----:B------:R-:W-:Y:S01]  /*1840*/  ULEA UR11, UR11, UR10, 0xb ;  /* 0x0000000a0b0b7291 */ /* 0x000fe2000f8e583f */
[----:B------:R-:W-:-:S02]  /*1850*/  CS2R R46, SRZ ;  /* 0x00000000002e7805 */ /* 0x000fc4000001ff00 */
[----:B------:R-:W-:Y:S02]  /*1860*/  CS2R R48, SRZ ;  /* 0x0000000000307805 */ /* 0x000fe4000001ff00 */
[----:B------:R-:W-:Y:S01]  /*1870*/  CS2R R50, SRZ ;  /* 0x0000000000327805 */ /* 0x000fe2000001ff00 */
[----:B------:R-:W-:Y:S01]  /*1880*/  UIADD3 UR11, UR11, 0x280, URZ ;  /* 0x000002800b0b7890 */ /* 0x000fe2000fffe03f */
[----:B------:R-:W-:Y:S02]  /*1890*/  CS2R R52, SRZ ;  /* 0x0000000000347805 */ /* 0x000fe4000001ff00 */
[----:B------:R-:W-:Y:S02]  /*18a0*/  CS2R R54, SRZ ;  /* 0x0000000000367805 */ /* 0x000fe4000001ff00 */
[----:B------:R-:W-:Y:S01]  /*18b0*/  CS2R R56, SRZ ;  /* 0x0000000000387805 */ /* 0x000fe2000001ff00 */
[----:B------:R-:W-:Y:S01]  /*18c0*/  USHF.R.U32.HI UR11, URZ, 0x4, UR11 ;  /* 0x000000043f0b7899 */ /* 0x000fe2000801160b */
[----:B------:R-:W-:-:S02]  /*18d0*/  CS2R R58, SRZ ;  /* 0x00000000003a7805 */ /* 0x000fc4000001ff00 */
[----:B------:R-:W-:Y:S02]  /*18e0*/  CS2R R60, SRZ ;  /* 0x00000000003c7805 */ /* 0x000fe4000001ff00 */
[----:B------:R-:W-:Y:S01]  /*18f0*/  CS2R R62, SRZ ;  /* 0x00000000003e7805 */ /* 0x000fe2000001ff00 */
[----:B------:R-:W-:Y:S01]  /*1900*/  ULOP3.LUT UR11, UR11, 0x3fff, URZ, 0xc0, !UPT ;  /* 0x00003fff0b0b7892 */ /* 0x000fe2000f8ec03f */
        /* <DEDUP_REMOVED lines=11> */
[----:B------:R-:W-:Y:S01]  /*19c0*/  CS2R R86, SRZ ;  /* 0x0000000000567805 */ /* 0x000fe2000001ff00 */
[----:B------:R-:W-:Y:S06]  /*19d0*/  @!P1 BRA `(.L_x_18) ;  /* 0x0000000800189947 */ /* 0x000fec0003800000 */
[----:B------:R-:W-:-:S13]  /*19e0*/  ISETP.NE.AND P2, PT, R143, 0x3, PT ;  /* 0x000000038f00780c */ /* 0x000fda0003f45270 */
[----:B------:R-:W-:Y:S05]  /*19f0*/  @!P2 BRA `(.L_x_19) ;  /* 0x000000000004a947 */ /* 0x000fea0003800000 */
[----:B------:R-:W-:Y:S01]  /*1a00*/  BPT.TRAP 0x1 ;  /* 0x000000040000795c */ /* 0x000fe20000300000 */
.L_x_19:
[----:B------:R-:W-:Y:S01]  /*1a10*/  ULEA UR6, UR5, UR10, 0x3 ;  /* 0x0000000a05067291 */ /* 0x000fe2000f8e183f */
[----:B------:R-:W-:-:S05]  /*1a20*/  IMAD.U32 R11, RZ, RZ, UR4 ;  /* 0x00000004ff0b7e24 */ /* 0x000fca000f8e00ff */
[----:B------:R-:W-:-:S04]  /*1a30*/  SHF.L.U32 R11, R11, 0x1f, RZ ;  /* 0x0000001f0b0b7819 */ /* 0x000fc800000006ff */
[----:B------:R0:W1:Y:S01]  /*1a40*/  SYNCS.PHASECHK.TRANS64.TRYWAIT P1, [UR6], R11 ;  /* 0x0000000bff0075a7 */ /* 0x0000620008020146 */
[----:B------:R-:W-:Y:S05]  /*1a50*/  @!P2 BRA `(.L_x_20) ;  /* 0x000000000004a947 */ /* 0x000fea0003800000 */
[----:B------:R-:W-:Y:S01]  /*1a60*/  BPT.TRAP 0x1 ;  /* 0x000000040000795c */ /* 0x000fe20000300000 */
.L_x_20:
[----:B-1----:R-:W-:Y:S05]  /*1a70*/  @P1 BRA `(.L_x_21) ;  /* 0x0000000000081947 */ /* 0x002fea0003800000 */
[----:B------:R-:W1:Y:S02]  /*1a80*/  SYNCS.PHASECHK.TRANS64.TRYWAIT P1, [UR6], R11 ;  /* 0x0000000bff0075a7 */ /* 0x000e640008020146 */
[----:B-1----:R-:W-:Y:S05]  /*1a90*/  @!P1 BRA `(.L_x_22) ;  /* 0x0000008800149947 */ /* 0x002fea0003800000 */
.L_x_21:
[----:B------:R-:W-:Y:S01]  /*1aa0*/  UIADD3 UR6, UR10, 0x1c280, URZ ;  /* 0x0001c2800a067890 */ /* 0x000fe2000fffe03f */
[----:B------:R-:W-:Y:S01]  /*1ab0*/  WARPGROUP.ARRIVE ;  /* 0x00000000000079c5 */ /* 0x000fe20000000000 */
[----:B------:R-:W-:Y:S01]  /*1ac0*/  ULDC UR7, c[0x0][0x50c] ;  /* 0x0001430000077ab9 */ /* 0x000fe20000000800 */
[----:B------:R-:W-:Y:S01]  /*1ad0*/  ULOP3.LUT UR12, UR11, 0x10000, URZ, 0xfc, !UPT ;  /* 0x000100000b0c7892 */ /* 0x000fe2000f8efc3f */
[----:B------:R-:W-:Y:S01]  /*1ae0*/  CS2R R16, SRZ ;  /* 0x0000000000107805 */ /* 0x000fe2000001ff00 */
[----:B------:R-:W-:Y:S01]  /*1af0*/  UISETP.NE.AND UP0, UPT, UR7, 0x1, UPT ;  /* 0x000000010700788c */ /* 0x000fe2000bf05270 */
[----:B------:R-:W-:Y:S01]  /*1b00*/  CS2R R14, SRZ ;  /* 0x00000000000e7805 */ /* 0x000fe2000001ff00 */
[----:B------:R-:W-:Y:S01]  /*1b10*/  USHF.R.U32.HI UR6, URZ, 0x4, UR6 ;  /* 0x000000043f067899 */ /* 0x000fe20008011606 */
[----:B------:R-:W-:Y:S01]  /*1b20*/  CS2R R18, SRZ ;  /* 0x0000000000127805 */ /* 0x000fe2000001ff00 */
[----:B------:R-:W-:Y:S01]  /*1b30*/  USEL UR7, URZ, 0x1, UP0 ;  /* 0x000000013f077887 */ /* 0x000fe20008000000 */
[----:B------:R-:W-:Y:S01]  /*1b40*/  CS2R R20, SRZ ;  /* 0x0000000000147805 */ /* 0x000fe2000001ff00 */
[----:B------:R-:W-:Y:S01]  /*1b50*/  ULOP3.LUT UR6, UR6, 0x3fff, URZ, 0xc0, !UPT ;  /* 0x00003fff06067892 */ /* 0x000fe2000f8ec03f */
[----:B------:R-:W-:Y:S01]  /*1b60*/  CS2R R22, SRZ ;  /* 0x0000000000167805 */ /* 0x000fe2000001ff00 */
[----:B------:R-:W-:Y:S01]  /*1b70*/  ULEA UR12, UR5, UR12, 0x8 ;  /* 0x0000000c050c7291 */ /* 0x000fe2000f8e403f */
[----:B------:R-:W-:Y:S01]  /*1b80*/  CS2R R88, SRZ ;  /* 0x0000000000587805 */ /* 0x000fe2000001ff00 */
[----:B------:R-:W-:Y:S01]  /*1b90*/  ULOP3.LUT UR6, UR6, 0x10000, URZ, 0xfc, !UPT ;  /* 0x0001000006067892 */ /* 0x000fe2000f8efc3f */
[----:B------:R-:W-:Y:S01]  /*1ba0*/  ISETP.NE.AND P1, PT, RZ, UR7, PT ;  /* 0x00000007ff007c0c */ /* 0x000fe2000bf25270 */
[----:B------:R-:W-:Y:S01]  /*1bb0*/  UMOV UR13, 0xc0000010 ;  /* 0xc0000010000d7882 */ /* 0x000fe20000000000 */
[----:B------:R-:W-:Y:S01]  /*1bc0*/  UMOV UR15, 0xc0000010 ;  /* 0xc0000010000f7882 */ /* 0x000fe20000000000 */
[----:B------:R-:W-:Y:S01]  /*1bd0*/  ULEA UR14, UR5, UR6, 0x8 ;  /* 0x00000006050e7291 */ /* 0x000fe2000f8e403f */
[----:B------:R-:W-:-:S02]  /*1be0*/  CS2R R90, SRZ ;  /* 0x00000000005a7805 */ /* 0x000fc4000001ff00 */
[----:B------:R-:W-:Y:S01]  /*1bf0*/  CS2R R92, SRZ ;  /* 0x00000000005c7805 */ /* 0x000fe2000001ff00 */
[----:B------:R-:W-:Y:S01]  /*1c00*/  UMOV UR6, 0x1 ;  /* 0x0000000100067882 */ /* 0x000fe20000000000 */
[----:B------:R-:W-:Y:S02]  /*1c10*/  CS2R R94, SRZ ;  /* 0x00000000005e7805 */ /* 0x000fe4000001ff00 */
[----:B------:R-:W-:Y:S02]  /*1c20*/  CS2R R96, SRZ ;  /* 0x0000000000607805 */ /* 0x000fe4000001ff00 */
[----:B------:R-:W-:Y:S02]  /*1c30*/  CS2R R98, SRZ ;  /* 0x0000000000627805 */ /* 0x000fe4000001ff00 */
[----:B------:R-:W-:Y:S02]  /*1c40*/  CS2R R100, SRZ ;  /* 0x0000000000647805 */ /* 0x000fe4000001ff00 */
[----:B------:R-:W-:Y:S01]  /*1c50*/  CS2R R102, SRZ ;  /* 0x0000000000667805 */ /* 0x000fe2000001ff00 */
[----:B------:R-:W-:Y:S01]  /*1c60*/  QGMMA.64x128x32.F32.E4M3.E4M3 R24, gdesc[UR12], RZ, !UPT, gsb0 ;  /* 0x01e000000c1879f3 */ /* 0x000fe2000c0008ff */
        /* <DEDUP_REMOVED lines=18> */
[----:B------:R-:W-:Y:S01]  /*1d90*/  CS2R R140, SRZ ;  /* 0x00000000008c7805 */ /* 0x000fe2000001ff00 */
[----:B------:R-:W-:Y:S06]  /*1da0*/  @!P1 BRA `(.L_x_23) ;  /* 0x0000000400089947 */ /* 0x000fec0003800000 */
[----:B------:R-:W-:Y:S02]  /*1db0*/  WARPGROUP.DEPBAR.LE gsb0, 0x0 ;  /* 0x00008000000079c5 */ /* 0x000fe40000010000 */
[----:B------:R-:W-:-:S01]  /*1dc0*/  FADD R141, RZ, R24 ;  /* 0x00000018ff8d7221 */ /* 0x000fc20000000000 */
[----:B------:R-:W-:Y:S01]  /*1dd0*/  FADD R140, RZ, R25 ;  /* 0x00000019ff8c7221 */ /* 0x000fe20000000000 */
        /* <DEDUP_REMOVED lines=62> */
[----:B------:R-:W-:-:S06]  /*21c0*/  UMOV UR6, URZ ;  /* 0x0000003f00067c82 */ /* 0x000fcc0008000000 */
.L_x_23:
[----:B------:R-:W-:-:S04]  /*21d0*/  UIADD3 UR16, UR5, 0x1, URZ ;  /* 0x0000000105107890 */ /* 0x000fc8000fffe03f */
[----:B------:R-:W-:-:S04]  /*21e0*/  UISETP.NE.AND UP0, UPT, UR16, 0x1c, UPT ;  /* 0x0000001c1000788c */ /* 0x000fc8000bf05270 */
[----:B------:R-:W-:Y:S02]  /*21f0*/  USEL UR8, URZ, 0x1, UP0 ;  /* 0x000000013f087887 */ /* 0x000fe40008000000 */
[----:B------:R-:W-:Y:S02]  /*2200*/  USEL UR16, UR16, URZ, UP0 ;  /* 0x0000003f10107287 */ /* 0x000fe40008000000 */
[----:B------:R-:W-:-:S06]  /*2210*/  ULOP3.LUT UR8, UR4, UR8, URZ, 0x3c, !UPT ;  /* 0x0000000804087292 */ /* 0x000fcc000f8e3c3f */
[----:B------:R-:W-:Y:S01]  /*2220*/  IMAD.U32 R144, RZ, RZ, UR8 ;  /* 0x00000008ff907e24 */ /* 0x000fe2000f8e00ff */
[----:B------:R-:W-:-:S06]  /*2230*/  UMOV UR8, 0x1 ;  /* 0x0000000100087882 */ /* 0x000fcc0000000000 */
.L_x_18:
[----:B------:R-:W-:-:S04]  /*2240*/  UISETP.LT.AND UP0, UPT, UR9, 0x1, UPT ;  /* 0x000000010900788c */ /* 0x000fc8000bf01270 */
[----:B------:R-:W-:-:S04]  /*2250*/  USEL UR12, UR9, 0x1, UP0 ;  /* 0x00000001090c7887 */ /* 0x000fc80008000000 */
[----:B------:R-:W-:-:S04]  /*2260*/  UIADD3 UR12, UR9, -UR12, URZ ;  /* 0x8000000c090c7290 */ /* 0x000fc8000fffe03f */
[----:B------:R-:W-:-:S06]  /*2270*/  UISETP.GE.AND UP0, UPT, UR12, 0x1, UPT ;  /* 0x000000010c00788c */ /* 0x000fcc000bf06270 */
[----:B------:R-:W-:-:S13]  /*2280*/  PLOP3.LUT P1, PT, PT, PT, UP0, 0x80, 0x0 ;  /* 0x000000000000781c */ /* 0x000fda0003f2f008 */
[----:B------:R-:W-:Y:S05]  /*2290*/  @!P1 BRA `(.L_x_24) ;  /* 0x0000000400f09947 */ /* 0x000fea0003800000 */
[----:B01----:R-:W-:Y:S01]  /*22a0*/  IMAD.U32 R11, RZ, RZ, UR12 ;  /* 0x0000000cff0b7e24 */ /* 0x003fe2000f8e00ff */
[----:B------:R-:W-:Y:S01]  /*22b0*/  ULDC UR17, c[0x0][0x50c] ;  /* 0x0001430000117ab9 */ /* 0x000fe20000000800 */
[----:B------:R-:W-:-:S07]  /*22c0*/  IMAD.U32 R12, RZ, RZ, UR5 ;  /* 0x00000005ff0c7e24 */ /* 0x000fce000f8e00ff */
.L_x_32:
[----:B------:R-:W-:-:S13]  /*22d0*/  ISETP.NE.AND P2, PT, R143, 0x3, PT ;  /* 0x000000038f00780c */ /* 0x000fda0003f45270 */
[----:B0-----:R-:W-:Y:S05]  /*22e0*/  @!P2 BRA `(.L_x_25) ;  /* 0x000000000004a947 */ /* 0x001fea0003800000 */
[----:B------:R-:W-:Y:S01]  /*22f0*/  BPT.TRAP 0x1 ;  /* 0x000000040000795c */ /* 0x000fe20000300000 */
.L_x_25:
[----:B------:R-:W0:Y:S01]  /*2300*/  S2UR UR12, SR_CgaCtaId ;  /* 0x00000000000c79c3 */ /* 0x000e220000008800 */
[----:B------:R-:W-:Y:S01]  /*2310*/  UMOV UR10, 0x400 ;  /* 0x00000400000a7882 */ /* 0x000fe20000000000 */
[----:B------:R-:W-:Y:S01]  /*2320*/  SHF.L.U32 R13, R144, 0x1f, RZ ;  /* 0x0000001f900d7819 */ /* 0x000fe200000006ff */
[----:B0-----:R-:W-:-:S04]  /*2330*/  ULEA UR10, UR12, UR10, 0x18 ;  /* 0x0000000a0c0a7291 */ /* 0x001fc8000f8ec03f */
[----:B------:R-:W-:-:S09]  /*2340*/  ULEA UR12, UR16, UR10, 0x3 ;  /* 0x0000000a100c7291 */ /* 0x000fd2000f8e183f */
[----:B------:R0:W1:Y:S01]  /*2350*/  SYNCS.PHASECHK.TRANS64.TRYWAIT P1, [UR12], R13 ;  /* 0x0000000dff0075a7 */ /* 0x000062000802014c */
[----:B------:R-:W-:Y:S05]  /*2360*/  @!P2 BRA `(.L_x_26) ;  /* 0x000000000004a947 */ /* 0x000fea0003800000 */
[----:B------:R-:W-:Y:S01]  /*2370*/  BPT.TRAP 0x1 ;  /* 0x000000040000795c */ /* 0x000fe20000300000 */
.L_x_26:
[----:B-1----:R-:W-:Y:S05]  /*2380*/  @P1 BRA `(.L_x_27) ;  /* 0x0000000000081947 */ /* 0x002fea0003800000 */
[----:B------:R-:W1:Y:S02]  /*2390*/  SYNCS.PHASECHK.TRANS64.TRYWAIT P1, [UR12], R13 ;  /* 0x0000000dff0075a7 */ /* 0x000e64000802014c */
[----:B-1----:R-:W-:Y:S05]  /*23a0*/  @!P1 BRA `(.L_x_28) ;  /* 0x0000007c00e89947 */ /* 0x002fea0003800000 */
.L_x_27:
[----:B------:R-:W-:Y:S01]  /*23b0*/  UIADD3 UR12, UR10, 0x1c280, URZ ;  /* 0x0001c2800a0c7890 */ /* 0x000fe2000fffe03f */
[----:B------:R-:W-:Y:S01]  /*23c0*/  WARPGROUP.ARRIVE ;  /* 0x00000000000079c5 */ /* 0x000fe20000000000 */
[----:B------:R-:W-:Y:S02]  /*23d0*/  UISETP.NE.AND UP0, UPT, UR7, URZ, UPT ;  /* 0x0000003f0700728c */ /* 0x000fe4000bf05270 */
[----:B------:R-:W-:Y:S02]  /*23e0*/  USHF.R.U32.HI UR12, URZ, 0x4, UR12 ;  /* 0x000000043f0c7899 */ /* 0x000fe4000801160c */
[----:B------:R-:W-:Y:S02]  /*23f0*/  USEL UR8, UR8, URZ, !UP0 ;  /* 0x0000003f08087287 */ /* 0x000fe4000c000000 */
[----:B------:R-:W-:Y:S02]  /*2400*/  ULOP3.LUT UR7, UR12, 0x3fff, URZ, 0xc0, !UPT ;  /* 0x00003fff0c077892 */ /* 0x000fe4000f8ec03f */
[----:B------:R-:W-:-:S02]  /*2410*/  ULOP3.LUT UR12, UR11, 0x10000, URZ, 0xfc, !UPT ;  /* 0x000100000b0c7892 */ /* 0x000fc4000f8efc3f */
[----:B------:R-:W-:Y:S02]  /*2420*/  ULOP3.LUT UR7, UR7, 0x10000, URZ, 0xfc, !UPT ;  /* 0x0001000007077892 */ /* 0x000fe4000f8efc3f */
[----:B------:R-:W-:Y:S02]  /*2430*/  UISETP.NE.U32.AND UP0, UPT, UR8, URZ, UPT ;  /* 0x0000003f0800728c */ /* 0x000fe4000bf05070 */
[----:B------:R-:W-:Y:S02]  /*2440*/  ULEA UR12, UR16, UR12, 0x8 ;  /* 0x0000000c100c7291 */ /* 0x000fe4000f8e403f */
[----:B------:R-:W-:Y:S01]  /*2450*/  ULEA UR14, UR16, UR7, 0x8 ;  /* 0x00000007100e7291 */ /* 0x000fe2000f8e403f */
[----:B------:R-:W-:Y:S01]  /*2460*/  UMOV UR13, 0xc0000010 ;  /* 0xc0000010000d7882 */ /* 0x000fe20000000000 */
[----:B------:R-:W-:Y:S01]  /*2470*/  UMOV UR15, 0xc0000010 ;  /* 0xc0000010000f7882 */ /* 0x000fe20000000000 */
[----:B------:R-:W-:-:S06]  /*2480*/  UIADD3 UR6, UR6, 0x1, URZ ;  /* 0x0000000106067890 */ /* 0x000fcc000fffe03f */
[----:B------:R-:W-:Y:S01]  /*2490*/  QGMMA.64x128x32.F32.E4M3.E4M3 R24, gdesc[UR12], R24, UP0, gsb0 ;  /* 0x01e000000c1879f3 */ /* 0x000fe2000b800818 */
[----:B------:R-:W-:-:S04]  /*24a0*/  UISETP.NE.AND UP0, UPT, UR6, UR17, UPT ;  /* 0x000000110600728c */ /* 0x000fc8000bf05270 */
[----:B------:R-:W-:-:S06]  /*24b0*/  USEL UR7, URZ, 0x1, UP0 ;  /* 0x000000013f077887 */ /* 0x000fcc0008000000 */
[----:B------:R-:W-:Y:S01]  /*24c0*/  ISETP.NE.AND P1, PT, RZ, UR7, PT ;  /* 0x00000007ff007c0c */ /* 0x000fe2000bf25270 */
[----:B------:R-:W-:-:S12]  /*24d0*/  WARPGROUP.DEPBAR.LE gsb0, 0x1 ;  /* 0x00008000000079c5 */ /* 0x000fd80000010100 */
[----:B------:R-:W-:Y:S05]  /*24e0*/  @!P1 BRA `(.L_x_29) ;  /* 0x0000000400089947 */ /* 0x000fea0003800000 */
[----:B------:R-:W-:Y:S02]  /*24f0*/  WARPGROUP.DEPBAR.LE gsb0, 0x0 ;  /* 0x00008000000079c5 */ /* 0x000fe40000010000 */
[----:B------:R-:W-:-:S01]  /*2500*/  FADD R141, R24, R141 ;  /* 0x0000008d188d7221 */ /* 0x000fc20000000000 */
[----:B------:R-:W-:Y:S01]  /*2510*/  FADD R140, R25, R140 ;  /* 0x0000008c198c7221 */ /* 0x000fe20000000000 */
        /* <DEDUP_REMOVED lines=62> */
[----:B------:R-:W-:-:S06]  /*2900*/  UMOV UR6, URZ ;  /* 0x0000003f00067c82 */ /* 0x000fcc0008000000 */
.L_x_29:
[----:B------:R-:W-:Y:S05]  /*2910*/  @!P2 BRA `(.L_x_30) ;  /* 0x000000000004a947 */ /* 0x000fea0003800000 */
[----:B------:R-:W-:Y:S01]  /*2920*/  BPT.TRAP 0x1 ;  /* 0x000000040000795c */ /* 0x000fe20000300000 */
.L_x_30:
[----:B01----:R-:W-:Y:S02]  /*2930*/  @P0 LEA R13, R12, UR10, 0x3 ;  /* 0x0000000a0c0d0c11 */ /* 0x003fe4000f8e18ff */
[----:B------:R-:W-:-:S03]  /*2940*/  ISETP.GT.U32.AND P1, PT, R4, 0x1, PT ;  /* 0x000000010400780c */ /* 0x000fc60003f24070 */
[----:B------:R-:W-:-:S05]  /*2950*/  @P0 VIADD R142, R13, 0xe0 ;  /* 0x000000e00d8e0836 */ /* 0x000fca0000000000 */
[----:B------:R-:W-:-:S04]  /*2960*/  @P0 PRMT R142, R5, 0x654, R142 ;  /* 0x00000654058e0816 */ /* 0x000fc8000000008e */
[----:B------:R0:W-:Y:S01]  /*2970*/  @P0 SYNCS.ARRIVE.TRANS64.RED.A1T0 RZ, [R142+URZ], RZ ;  /* 0x000000ff8eff09a7 */ /* 0x0001e2000810043f */
[----:B------:R-:W-:Y:S05]  /*2980*/  @P1 BRA `(.L_x_31) ;  /* 0x0000000000041947 */ /* 0x000fea0003800000 */
[----:B------:R-:W-:Y:S01]  /*2990*/  BPT.TRAP 0x1 ;  /* 0x000000040000795c */ /* 0x000fe20000300000 */
.L_x_31:
[----:B------:R-:W-:Y:S01]  /*29a0*/  UIADD3 UR16, UR16, 0x1, URZ ;  /* 0x0000000110107890 */ /* 0x000fe2000fffe03f */
[C---:B------:R-:W-:Y:S01]  /*29b0*/  ISETP.GT.AND P2, PT, R11.reuse, 0x1, PT ;  /* 0x000000010b00780c */ /* 0x040fe20003f44270 */
[----:B------:R-:W-:Y:S02]  /*29c0*/  VIADD R12, R12, 0x1 ;  /* 0x000000010c0c7836 */ /* 0x000fe40000000000 */
[----:B------:R-:W-:Y:S01]  /*29d0*/  UISETP.NE.AND UP0, UPT, UR16, 0x1c, UPT ;  /* 0x0000001c1000788c */ /* 0x000fe2000bf05270 */
[----:B------:R-:W-:Y:S02]  /*29e0*/  VIADD R11, R11, 0xffffffff ;  /* 0xffffffff0b0b7836 */ /* 0x000fe40000000000 */
[C---:B------:R-:W-:Y:S01]  /*29f0*/  ISETP.NE.AND P1, PT, R12.reuse, 0x1c, PT ;  /* 0x0000001c0c00780c */ /* 0x040fe20003f25270 */
[----:B------:R-:W-:Y:S02]  /*2a00*/  USEL UR8, URZ, 0x1, UP0 ;  /* 0x000000013f087887 */ /* 0x000fe40008000000 */
[----:B------:R-:W-:Y:S01]  /*2a10*/  USEL UR16, UR16, URZ, UP0 ;  /* 0x0000003f10107287 */ /* 0x000fe20008000000 */
[----:B------:R-:W-:-:S03]  /*2a20*/  SEL R12, R12, RZ, P1 ;  /* 0x000000ff0c0c7207 */ /* 0x000fc60000800000 */
[----:B------:R-:W-:Y:S01]  /*2a30*/  LOP3.LUT R144, R144, UR8, RZ, 0x3c, !PT ;  /* 0x0000000890907c12 */ /* 0x000fe2000f8e3cff */
[----:B------:R-:W-:Y:S01]  /*2a40*/  UMOV UR8, 0x1 ;  /* 0x0000000100087882 */ /* 0x000fe20000000000 */
[----:B------:R-:W-:Y:S06]  /*2a50*/  @P2 BRA `(.L_x_32) ;  /* 0xfffffff8001c2947 */ /* 0x000fec000383ffff */
.L_x_24:
[----:B------:R-:W-:Y:S01]  /*2a60*/  UISETP.NE.AND UP0, UPT, UR6, URZ, UPT ;  /* 0x0000003f0600728c */ /* 0x000fe2000bf05270 */
[----:B01----:R-:W0:Y:S03]  /*2a70*/  LDC R11, c[0x0][0x28c] ;  /* 0x0000a300ff0b7b82 */ /* 0x003e260000000800 */
[----:B------:R-:W-:-:S06]  /*2a80*/  USEL UR6, URZ, 0x1, !UP0 ;  /* 0x000000013f067887 */ /* 0x000fcc000c000000 */
[----:B------:R-:W-:Y:S02]  /*2a90*/  ISETP.NE.AND P1, PT, RZ, UR6, PT ;  /* 0x00000006ff007c0c */ /* 0x000fe4000bf25270 */
[----:B0-----:R-:W-:-:S11]  /*2aa0*/  ISETP.GE.AND P2, PT, R11, 0x1, PT ;  /* 0x000000010b00780c */ /* 0x001fd60003f46270 */
[----:B------:R-:W-:Y:S05]  /*2ab0*/  @!P1 BRA `(.L_x_33) ;  /* 0x0000000400049947 */ /* 0x000fea0003800000 */
[----:B------:R-:W-:Y:S02]  /*2ac0*/  WARPGROUP.DEPBAR.LE gsb0, 0x0 ;  /* 0x00008000000079c5 */ /* 0x000fe40000010000 */
[----:B------:R-:W-:Y:S01]  /*2ad0*/  FADD R141, R24, R141 ;  /* 0x0000008d188d7221 */ /* 0x000fe20000000000 */
        /* <DEDUP_REMOVED lines=62> */
[----:B------:R-:W-:-:S07]  /*2ec0*/  FADD R16, R16, R87 ;  /* 0x0000005710107221 */ /* 0x000fce0000000000 */
.L_x_33:
[----:B------:R-:W-:Y:S02]  /*2ed0*/  WARPGROUP.DEPBAR.LE gsb0, 0x0 ;  /* 0x00008000000079c5 */ /* 0x000fe40000010000 */
[----:B------:R-:W-:Y:S05]  /*2ee0*/  @!P2 BRA `(.L_x_34) ;  /* 0x000000000050a947 */ /* 0x000fea0003800000 */
[----:B------:R-:W-:-:S13]  /*2ef0*/  ISETP.NE.AND P1, PT, R143, 0x3, PT ;  /* 0x000000038f00780c */ /* 0x000fda0003f25270 */
[----:B------:R-:W-:Y:S05]  /*2f00*/  @!P1 BRA `(.L_x_35) ;  /* 0x0000000000049947 */ /* 0x000fea0003800000 */
[----:B------:R-:W-:Y:S01]  /*2f10*/  BPT.TRAP 0x1 ;  /* 0x000000040000795c */ /* 0x000fe20000300000 */
.L_x_35:
[----:B------:R-:W-:Y:S01]  /*2f20*/  BSSY B0, `(.L_x_36) ;  /* 0x000000e000007945 */ /* 0x000fe20003800000 */
[----:B------:R-:W-:-:S03]  /*2f30*/  ISETP.GT.U32.AND P1, PT, R4, 0x1, PT ;  /* 0x000000010400780c */ /* 0x000fc60003f24070 */
[----:B------:R-:W-:Y:S10]  /*2f40*/  @!P0 BRA `(.L_x_37) ;  /* 0x00000000002c8947 */ /* 0x000ff40003800000 */
[----:B------:R-:W-:-:S04]  /*2f50*/  UISETP.LT.AND UP0, UPT, UR9, 0x1, UPT ;  /* 0x000000010900788c */ /* 0x000fc8000bf01270 */
[----:B------:R-:W-:-:S04]  /*2f60*/  USEL UR8, UR9, 0x1, UP0 ;  /* 0x0000000109087887 */ /* 0x000fc80008000000 */
[----:B------:R-:W-:-:S04]  /*2f70*/  UIADD3 UR8, UR5, UR9, -UR8 ;  /* 0x0000000905087290 */ /* 0x000fc8000fffe808 */
[----:B------:R-:W-:-:S04]  /*2f80*/  USHF.R.U32.HI UR6, URZ, 0x2, UR8 ;  /* 0x000000023f067899 */ /* 0x000fc80008011608 */
[----:B------:R-:W-:-:S04]  /*2f90*/  UIMAD.WIDE.U32 UR6, UR6, 0x24924925, URZ ;  /* 0x24924925060678a5 */ /* 0x000fc8000f8e003f */
[----:B------:R-:W-:-:S04]  /*2fa0*/  UIMAD UR6, UR7, -0x1c, UR8 ;  /* 0xffffffe4070678a4 */ /* 0x000fc8000f8e0208 */
[----:B------:R-:W-:-:S04]  /*2fb0*/  ULEA UR6, UR6, UR10, 0x3 ;  /* 0x0000000a06067291 */ /* 0x000fc8000f8e183f */
[----:B------:R-:W-:-:S06]  /*2fc0*/  UIADD3 UR6, UR6, 0xe0, URZ ;  /* 0x000000e006067890 */ /* 0x000fcc000fffe03f */
[----:B------:R-:W-:-:S05]  /*2fd0*/  IMAD.U32 R12, RZ, RZ, UR6 ;  /* 0x00000006ff0c7e24 */ /* 0x000fca000f8e00ff */
[----:B------:R-:W-:-:S04]  /*2fe0*/  PRMT R11, R5, 0x654, R12 ;  /* 0x00000654050b7816 */ /* 0x000fc8000000000c */
[----:B------:R0:W-:Y:S03]  /*2ff0*/  SYNCS.ARRIVE.TRANS64.RED.A1T0 RZ, [R11+URZ], RZ ;  /* 0x000000ff0bff79a7 */ /* 0x0001e6000810043f */
.L_x_37:
[----:B------:R-:W-:Y:S05]  /*3000*/  BSYNC B0 ;  /* 0x0000000000007941 */ /* 0x000fea0003800000 */
.L_x_36:
[----:B------:R-:W-:Y:S05]  /*3010*/  @P1 BRA `(.L_x_34) ;  /* 0x0000000000041947 */ /* 0x000fea0003800000 */
[----:B------:R-:W-:Y:S01]  /*3020*/  BPT.TRAP 0x1 ;  /* 0x000000040000795c */ /* 0x000fe20000300000 */
.L_x_34:
[----:B------:R-:W1:Y:S01]  /*3030*/  LDC R25, c[0x0][0x288] ;  /* 0x0000a200ff197b82 */ /* 0x000e620000000800 */
[----:B------:R-:W-:Y:S01]  /*3040*/  IMAD.SHL.U32 R31, R10, 0x80, RZ ;  /* 0x000000800a1f7824 */ /* 0x000fe200078e00ff */
[--C-:B0-----:R-:W-:Y:S01]  /*3050*/  SHF.R.U32.HI R11, RZ, 0x2, R0.reuse ;  /* 0x00000002ff0b7819 */ /* 0x101fe20000011600 */
[----:B------:R-:W-:Y:S01]  /*3060*/  UIADD3 UR5, UR9, UR5, URZ ;  /* 0x0000000509057290 */ /* 0x000fe2000fffe03f */
[C---:B------:R-:W-:Y:S01]  /*3070*/  LOP3.LUT R13, R0.reuse, 0x60, RZ, 0xc0, !PT ;  /* 0x00000060000d7812 */ /* 0x040fe200078ec0ff */
[----:B------:R-:W-:Y:S01]  /*3080*/  IMAD.SHL.U32 R33, R7, 0x80, RZ ;  /* 0x0000008007217824 */ /* 0x000fe200078e00ff */
[----:B------:R-:W-:Y:S01]  /*3090*/  SHF.R.U32.HI R24, RZ, 0x7, R0 ;  /* 0x00000007ff187819 */ /* 0x000fe20000011600 */
[----:B------:R-:W-:Y:S01]  /*30a0*/  UISETP.GT.U32.AND UP0, UPT, UR5, 0x1b, UPT ;  /* 0x0000001b0500788c */ /* 0x000fe2000bf04070 */
[----:B------:R-:W-:Y:S01]  /*30b0*/  LOP3.LUT R12, R11, 0x7, RZ, 0xc0, !PT ;  /* 0x000000070b0c7812 */ /* 0x000fe200078ec0ff */
[----:B------:R-:W-:Y:S01]  /*30c0*/  IMAD.SHL.U32 R28, R0, 0x2, RZ ;  /* 0x00000002001c7824 */ /* 0x000fe200078e00ff */
[----:B------:R-:W-:Y:S01]  /*30d0*/  SHF.R.U32.HI R27, RZ, 0x1, R13 ;  /* 0x00000001ff1b7819 */ /* 0x000fe2000001160d */
[----:B------:R-:W-:Y:S01]  /*30e0*/  ULDC UR12, c[0x0][0x284] ;  /* 0x0000a100000c7ab9 */ /* 0x000fe20000000800 */
[----:B------:R-:W-:Y:S01]  /*30f0*/  LOP3.LUT R11, R24, 0x1, RZ, 0xc0, !PT ;  /* 0x00000001180b7812 */ /* 0x000fe200078ec0ff */
[----:B------:R-:W-:Y:S01]  /*3100*/  UISETP.LT.U32.AND UP0, UPT, UR9, 0x1c, UP0 ;  /* 0x0000001c0900788c */ /* 0x000fe20008701070 */
[----:B------:R-:W-:Y:S01]  /*3110*/  IADD3 R26, RZ, -R27, -R12 ;  /* 0x8000001bff1a7210 */ /* 0x000fe20007ffe80c */
[----:B------:R-:W-:Y:S01]  /*3120*/  UISETP.GE.U32.AND UP1, UPT, UR9, 0x1c, UPT ;  /* 0x0000001c0900788c */ /* 0x000fe2000bf26070 */
[----:B------:R-:W-:Y:S01]  /*3130*/  SHF.R.S32.HI R32, RZ, 0x1f, R6 ;  /* 0x0000001fff207819 */ /* 0x000fe20000011406 */
[----:B------:R-:W-:Y:S01]  /*3140*/  IMAD.SHL.U32 R13, R11, 0x40, RZ ;  /* 0x000000400b0d7824 */ /* 0x000fe200078e00ff */
[----:B------:R-:W-:Y:S01]  /*3150*/  LOP3.LUT R28, R31, 0x6, R28, 0xf8, !PT ;  /* 0x000000061f1c7812 */ /* 0x000fe200078ef81c */
[----:B------:R-:W-:Y:S01]  /*3160*/  ULDC.64 UR10, c[0x0][0x5d0] ;  /* 0x00017400000a7ab9 */ /* 0x000fe20000000a00 */
[----:B------:R-:W-:Y:S01]  /*3170*/  LOP3.LUT R24, R0, 0x3, RZ, 0xc0, !PT ;  /* 0x0000000300187812 */ /* 0x000fe200078ec0ff */
[----:B------:R-:W-:Y:S01]  /*3180*/  USHF.R.U32.HI UR6, URZ, 0x2, UR5 ;  /* 0x000000023f067899 */ /* 0x000fe20008011605 */
[----:B------:R-:W-:Y:S01]  /*3190*/  IMAD R26, R11, -0x40, R26 ;  /* 0xffffffc00b1a7824 */ /* 0x000fe200078e021a */
[----:B------:R-:W-:Y:S01]  /*31a0*/  USEL UR8, URZ, 0x1, !UP0 ;  /* 0x000000013f087887 */ /* 0x000fe2000c000000 */
[----:B-1----:R-:W-:Y:S01]  /*31b0*/  ISETP.GE.AND P1, PT, R31, R25, PT ;  /* 0x000000191f00720c */ /* 0x002fe20003f26270 */
[----:B------:R-:W-:Y:S01]  /*31c0*/  IMAD R11, R32, UR10, RZ ;  /* 0x0000000a200b7c24 */ /* 0x000fe2000f8e02ff */
[----:B------:R-:W-:Y:S01]  /*31d0*/  SHF.R.S32.HI R29, RZ, 0x1f, R28 ;  /* 0x0000001fff1d7819 */ /* 0x000fe2000001141c */
[----:B------:R-:W-:Y:S01]  /*31e0*/  UIMAD.WIDE.U32 UR6, UR6, 0x24924925, URZ ;  /* 0x24924925060678a5 */ /* 0x000fe2000f8e003f */
[----:B------:R-:W-:Y:S01]  /*31f0*/  ISETP.GE.OR P1, PT, R33, UR12, P1 ;  /* 0x0000000c21007c0c */ /* 0x000fe20008f26670 */
[----:B------:R-:W-:Y:S01]  /*3200*/  ULOP3.LUT UR4, UR4, UR8, URZ, 0x3c, !UPT ;  /* 0x0000000804047292 */ /* 0x000fe2000f8e3c3f */
[----:B------:R-:W-:Y:S01]  /*3210*/  LOP3.LUT R13, R13, 0x40, R12, 0xe2, !PT ;  /* 0x000000400d0d7812 */ /* 0x000fe200078ee20c */
[----:B------:R-:W-:Y:S01]  /*3220*/  IMAD R12, R24, -0x2, R25 ;  /* 0xfffffffe180c7824 */ /* 0x000fe200078e0219 */
[----:B------:R-:W-:Y:S01]  /*3230*/  UIMAD UR5, UR7, -0x1c, UR5 ;  /* 0xffffffe4070578a4 */ /* 0x000fe2000f8e0205 */
[----:B------:R-:W-:Y:S01]  /*3240*/  IMAD.WIDE R24, R7, 0x80, RZ ;  /* 0x0000008007187825 */ /* 0x000fe200078e02ff */
[----:B------:R-:W-:Y:S01]  /*3250*/  @UP1 ULOP3.LUT UR4, UR4, 0x1, UR7, 0x78, !UPT ;  /* 0x0000000104041892 */ /* 0x000fe2000f8e7807 */
[----:B------:R-:W-:-:S02]  /*3260*/  IADD3 R33, -R33, UR12, R26 ;  /* 0x0000000c21217c10 */ /* 0x000fc4000fffe11a */
[----:B------:R-:W-:Y:S01]  /*3270*/  IMAD R7, R6, UR11, R11 ;  /* 0x0000000b06077c24 */ /* 0x000fe2000f8e020b */
[----:B------:R-:W-:Y:S01]  /*3280*/  LOP3.LUT R35, R24, R13, R27, 0xfe, !PT ;  /* 0x0000000d18237212 */ /* 0x000fe200078efe1b */
[----:B------:R-:W-:-:S04]  /*3290*/  IMAD.WIDE.U32 R10, R6, UR10, R28 ;  /* 0x0000000a060a7c25 */ /* 0x000fc8000f8e001c */
[----:B------:R-:W-:Y:S02]  /*32a0*/  IMAD.IADD R11, R11, 0x1, R7 ;  /* 0x000000010b0b7824 */ /* 0x000fe400078e0207 */
[----:B------:R-:W-:Y:S02]  /*32b0*/  IMAD.IADD R27, R12, 0x1, -R31 ;  /* 0x000000010c1b7824 */ /* 0x000fe400078e0a1f */
[----:B------:R-:W-:Y:S01]  /*32c0*/  IMAD.MOV.U32 R26, RZ, RZ, -0x1 ;  /* 0xffffffffff1a7424 */ /* 0x000fe200078e00ff */
[----:B------:R-:W-:Y:S06]  /*32d0*/  @P1 BRA `(.L_x_38) ;  /* 0x0000004400a41947 */ /* 0x000fec0003800000 */
[----:B------:R-:W0:Y:S01]  /*32e0*/  LDC.64 R30, c[0x0][0x5c8] ;  /* 0x00017200ff1e7b82 */ /* 0x000e220000000a00 */
[----:B------:R-:W-:Y:S01]  /*32f0*/  ULDC.64 UR6, c[0x0][0x5c0] ;  /* 0x0001700000067ab9 */ /* 0x000fe20000000a00 */
[----:B------:R-:W-:Y:S01]  /*3300*/  BSSY B0, `(.L_x_38) ;  /* 0x0000466000007945 */ /* 0x000fe20003800000 */
[-C--:B0-----:R-:W-:Y:S02]  /*3310*/  IMAD R12, R25, R30.reuse, RZ ;  /* 0x0000001e190c7224 */ /* 0x081fe400078e02ff */
[----:B------:R-:W-:-:S04]  /*3320*/  IMAD.WIDE.U32 R10, R35, R30, R10 ;  /* 0x0000001e230a7225 */ /* 0x000fc800078e000a */
[----:B------:R-:W-:Y:S01]  /*3330*/  IMAD R13, R35, R31, R12 ;  /* 0x0000001f230d7224 */ /* 0x000fe200078e020c */
[----:B------:R-:W-:Y:S02]  /*3340*/  LEA R7, P1, R30, R10, 0x3 ;  /* 0x0000000a1e077211 */ /* 0x000fe400078218ff */
[----:B------:R-:W-:Y:S01]  /*3350*/  IADD3 R12, P2, R10, UR6, RZ ;  /* 0x000000060a0c7c10 */ /* 0x000fe2000ff5e0ff */
[----:B------:R-:W-:Y:S01]  /*3360*/  IMAD.IADD R13, R11, 0x1, R13 ;  /* 0x000000010b0d7824 */ /* 0x000fe200078e020d */
[----:B------:R-:W-:-:S04]  /*3370*/  IADD3 R10, P4, R7, UR6, RZ ;  /* 0x00000006070a7c10 */ /* 0x000fc8000ff9e0ff */
[----:B------:R-:W-:Y:S02]  /*3380*/  LEA.HI.X R7, R30, R13, R31, 0x3, P1 ;  /* 0x0000000d1e077211 */ /* 0x000fe400008f1c1f */
[----:B---3-5:R-:W-:Y:S02]  /*3390*/  FSETP.NEU.AND P1, PT, R9, RZ, PT ;  /* 0x000000ff0900720b */ /* 0x028fe40003f2d000 */
[----:B------:R-:W-:Y:S02]  /*33a0*/  IADD3.X R13, R13, UR7, RZ, P2, !PT ;  /* 0x000000070d0d7c10 */ /* 0x000fe400097fe4ff */
[----:B------:R-:W-:-:S09]  /*33b0*/  IADD3.X R11, R7, UR7, RZ, P4, !PT ;  /* 0x00000007070b7c10 */ /* 0x000fd2000a7fe4ff */
[----:B------:R-:W-:Y:S05]  /*33c0*/  @!P1 BRA `(.L_x_39) ;  /* 0x00000034005c9947 */ /* 0x000fea0003800000 */
[----:B------:R-:W-:Y:S01]  /*33d0*/  ULDC.64 UR6, c[0x0][0x5b8] ;  /* 0x00016e0000067ab9 */ /* 0x000fe20000000a00 */
[----:B------:R-:W-:Y:S01]  /*33e0*/  ISETP.GE.AND P1, PT, R33, 0x1, PT ;  /* 0x000000012100780c */ /* 0x000fe20003f26270 */
[----:B------:R-:W-:Y:S01]  /*33f0*/  IMAD R7, R32, UR6, RZ ;  /* 0x0000000620077c24 */ /* 0x000fe2000f8e02ff */
[----:B------:R-:W-:Y:S01]  /*3400*/  ULDC.64 UR10, c[0x0][0x5a8] ;  /* 0x00016a00000a7ab9 */ /* 0x000fe20000000a00 */
[C---:B------:R-:W-:Y:S01]  /*3410*/  IMAD.WIDE.U32 R28, R6.reuse, UR6, R28 ;  /* 0x00000006061c7c25 */ /* 0x040fe2000f8e001c */
[----:B------:R-:W-:Y:S01]  /*3420*/  ISETP.LT.OR P5, PT, R27, 0x1, !P1 ;  /* 0x000000011b00780c */ /* 0x000fe20004fa1670 */
[----:B------:R-:W-:Y:S02]  /*3430*/  BSSY B1, `(.L_x_40) ;  /* 0x000000c000017945 */ /* 0x000fe40003800000 */
[----:B------:R-:W-:Y:S01]  /*3440*/  IMAD R7, R6, UR7, R7 ;  /* 0x0000000706077c24 */ /* 0x000fe2000f8e0207 */
[----:B------:R-:W-:Y:S02]  /*3450*/  ULDC.64 UR6, c[0x0][0x5b0] ;  /* 0x00016c0000067ab9 */ /* 0x000fe40000000a00 */
[----:B------:R-:W-:-:S02]  /*3460*/  IMAD R30, R25, UR6, RZ ;  /* 0x00000006191e7c24 */ /* 0x000fc4000f8e02ff */
[----:B------:R-:W-:Y:S02]  /*3470*/  IMAD.IADD R29, R29, 0x1, R7 ;  /* 0x000000011d1d7824 */ /* 0x000fe400078e0207 */
[C-C-:B------:R-:W-:Y:S01]  /*3480*/  IMAD R31, R35.reuse, UR7, R30.reuse ;  /* 0x00000007231f7c24 */ /* 0x140fe2000f8e021e */
[----:B------:R-:W-:Y:S01]  /*3490*/  PRMT R30, RZ, 0x7610, R30 ;  /* 0x00007610ff1e7816 */ /* 0x000fe2000000001e */
[----:B------:R-:W-:-:S03]  /*34a0*/  IMAD.WIDE.U32 R6, R35, UR6, R28 ;  /* 0x0000000623067c25 */ /* 0x000fc6000f8e001c */
[----:B------:R-:W-:-:S04]  /*34b0*/  IADD3 R6, P2, R6, UR10, RZ ;  /* 0x0000000a06067c10 */ /* 0x000fc8000ff5e0ff */
[----:B------:R-:W-:Y:S01]  /*34c0*/  IADD3.X R7, R7, UR11, R31, P2, !PT ;  /* 0x0000000b07077c10 */ /* 0x000fe200097fe41f */
[----:B------:R-:W-:Y:S08]  /*34d0*/  @P5 BRA `(.L_x_41) ;  /* 0x0000000000045947 */ /* 0x000ff00003800000 */
[----:B------:R0:W5:Y:S02]  /*34e0*/  LDG.E.U8 R30, desc[UR18][R6.64] ;  /* 0x00000012061e7981 */ /* 0x000164000c1e1100 */
.L_x_41:
[----:B------:R-:W-:Y:S05]  /*34f0*/  BSYNC B1 ;  /* 0x0000000000017941 */ /* 0x000fea0003800000 */
.L_x_40:
[----:B-----5:R-:W-:Y:S01]  /*3500*/  LOP3.LUT R30, R30, 0xff, RZ, 0xc0, !PT ;  /* 0x000000ff1e1e7812 */ /* 0x020fe200078ec0ff */
[----:B------:R-:W-:Y:S01]  /*3510*/  BSSY B1, `(.L_x_42) ;  /* 0x000000b000017945 */ /* 0x000fe20003800000 */
[----:B------:R-:W-:Y:S02]  /*3520*/  ISETP.LT.OR P4, PT, R27, 0x2, !P1 ;  /* 0x000000021b00780c */ /* 0x000fe40004f81670 */
[----:B------:R-:W-:-:S05]  /*3530*/  F2FP.F16.E4M3.UNPACK_B R30, R30 ;  /* 0x0000001eff1e723e */ /* 0x000fca00020006ff */
[----:B------:R-:W-:-:S05]  /*3540*/  HADD2.F32 R30, -RZ, R30.H0_H0 ;  /* 0x2000001eff1e7230 */ /* 0x000fca0000004100 */
[----:B------:R-:W-:-:S04]  /*3550*/  FMUL R30, R30, R9 ;  /* 0x000000091e1e7220 */ /* 0x000fc80000400000 */
[----:B--2---:R-:W-:-:S05]  /*3560*/  FFMA R30, R141, R8, R30 ;  /* 0x000000088d1e7223 */ /* 0x004fca000000001e */
[----:B------:R-:W-:Y:S02]  /*3570*/  F2FP.SATFINITE.E4M3.F32.PACK_AB_MERGE_C R31, RZ, R30, RZ ;  /* 0x0000001eff1f723e */ /* 0x000fe400048070ff */
[----:B------:R-:W-:-:S03]  /*3580*/  PRMT R30, RZ, 0x7610, R30 ;  /* 0x00007610ff1e7816 */ /* 0x000fc6000000001e */
[----:B------:R1:W-:Y:S01]  /*3590*/  @!P5 STG.E.U8 desc[UR18][R12.64], R31 ;  /* 0x0000001f0c00d986 */ /* 0x0003e2000c101112 */
[----:B------:R-:W-:Y:S05]  /*35a0*/  @P4 BRA `(.L_x_43) ;  /* 0x0000000000044947 */ /* 0x000fea0003800000 */
[----:B------:R2:W5:Y:S02]  /*35b0*/  LDG.E.U8 R30, desc[UR18][R6.64+0x1] ;  /* 0x00000112061e7981 */ /* 0x000564000c1e1100 */
.L_x_43:
[----:B------:R-:W-:Y:S05]  /*35c0*/  BSYNC B1 ;  /* 0x0000000000017941 */ /* 0x000fea0003800000 */
.L_x_42:
[----:B-----5:R-:W-:Y:S01]  /*35d0*/  LOP3.LUT R30, R30, 0xff, RZ, 0xc0, !PT ;  /* 0x000000ff1e1e7812 */ /* 0x020fe200078ec0ff */
[----:B------:R-:W-:Y:S01]  /*35e0*/  BSSY B1, `(.L_x_44) ;  /* 0x0000013000017945 */ /* 0x000fe20003800000 */
[----:B-1----:R-:W-:Y:S02]  /*35f0*/  IADD3 R31, P2, R35, 0x8, RZ ;  /* 0x00000008231f7810 */ /* 0x002fe40007f5e0ff */
[----:B------:R-:W-:-:S03]  /*3600*/  F2FP.F16.E4M3.UNPACK_B R30, R30 ;  /* 0x0000001eff1e723e */ /* 0x000fc600020006ff */
[----:B------:R-:W-:Y:S01]  /*3610*/  IMAD.X R24, RZ, RZ, R25, P2 ;  /* 0x000000ffff187224 */ /* 0x000fe200010e0619 */
[----:B------:R-:W-:Y:S01]  /*3620*/  ISETP.GE.AND P2, PT, R33, 0x9, PT ;  /* 0x000000092100780c */ /* 0x000fe20003f46270 */
[----:B------:R-:W-:Y:S02]  /*3630*/  HADD2.F32 R30, -RZ, R30.H0_H0 ;  /* 0x2000001eff1e7230 */ /* 0x000fe40000004100 */
[----:B------:R-:W-:Y:S01]  /*3640*/  IMAD R24, R24, UR6, RZ ;  /* 0x0000000618187c24 */ /* 0x000fe2000f8e02ff */
[----:B------:R-:W-:Y:S01]  /*3650*/  ISETP.LT.OR P5, PT, R27, 0x1, !P2 ;  /* 0x000000011b00780c */ /* 0x000fe200057a1670 */
[----:B------:R-:W-:-:S04]  /*3660*/  IMAD.WIDE.U32 R28, R31, UR6, R28 ;  /* 0x000000061f1c7c25 */ /* 0x000fc8000f8e001c */
[----:B------:R-:W-:Y:S01]  /*3670*/  FMUL R25, R30, R9 ;  /* 0x000000091e197220 */ /* 0x000fe20000400000 */
[----:B------:R-:W-:-:S03]  /*3680*/  IMAD R31, R31, UR7, R24 ;  /* 0x000000071f1f7c24 */ /* 0x000fc6000f8e0218 */
[----:B------:R-:W-:Y:S01]  /*3690*/  FFMA R25, R140, R8, R25 ;  /* 0x000000088c197223 */ /* 0x000fe20000000019 */
[----:B------:R-:W-:Y:S02]  /*36a0*/  IADD3 R24, P6, R28, UR10, RZ ;  /* 0x0000000a1c187c10 */ /* 0x000fe4000ffde0ff */
[----:B------:R-:W-:Y:S02]  /*36b0*/  PRMT R28, RZ, 0x7610, R28 ;  /* 0x00007610ff1c7816 */ /* 0x000fe4000000001c */
[----:B------:R-:W-:Y:S02]  /*36c0*/  F2FP.SATFINITE.E4M3.F32.PACK_AB_MERGE_C R33, RZ, R25, RZ ;  /* 0x00000019ff21723e */ /* 0x000fe400048070ff */
[----:B------:R-:W-:-:S03]  /*36d0*/  IADD3.X R25, R29, UR11, R31, P6, !PT ;  /* 0x0000000b1d197c10 */ /* 0x000fc6000b7fe41f */
[----:B------:R1:W-:Y:S01]  /*36e0*/  @!P4 STG.E.U8 desc[UR18][R12.64+0x1], R33 ;  /* 0x000001210c00c986 */ /* 0x0003e2000c101112 */
[----:B------:R-:W-:Y:S05]  /*36f0*/  @P5 BRA `(.L_x_45) ;  /* 0x0000000000045947 */ /* 0x000fea0003800000 */
[----:B------:R3:W5:Y:S02]  /*3700*/  LDG.E.U8 R28, desc[UR18][R24.64] ;  /* 0x00000012181c7981 */ /* 0x000764000c1e1100 */
.L_x_45:
[----:B------:R-:W-:Y:S05]  /*3710*/  BSYNC B1 ;  /* 0x0000000000017941 */ /* 0x000fea0003800000 */
.L_x_44:
[----:B-----5:R-:W-:Y:S01]  /*3720*/  LOP3.LUT R28, R28, 0xff, RZ, 0xc0, !PT ;  /* 0x000000ff1c1c7812 */ /* 0x020fe200078ec0ff */
[----:B------:R-:W-:Y:S01]  /*3730*/  BSSY B1, `(.L_x_46) ;  /* 0x000000b000017945 */ /* 0x000fe20003800000 */
[----:B------:R-:W-:Y:S02]  /*3740*/  ISETP.LT.OR P4, PT, R27, 0x2, !P2 ;  /* 0x000000021b00780c */ /* 0x000fe40005781670 */
[----:B------:R-:W-:-:S05]  /*3750*/  F2FP.F16.E4M3.UNPACK_B R28, R28 ;  /* 0x0000001cff1c723e */ /* 0x000fca00020006ff */
[----:B------:R-:W-:-:S05]  /*3760*/  HADD2.F32 R28, -RZ, R28.H0_H0 ;  /* 0x2000001cff1c7230 */ /* 0x000fca0000004100 */
[----:B------:R-:W-:-:S04]  /*3770*/  FMUL R28, R28, R9 ;  /* 0x000000091c1c7220 */ /* 0x000fc80000400000 */
[----:B------:R-:W-:-:S05]  /*3780*/  FFMA R28, R139, R8, R28 ;  /* 0x000000088b1c7223 */ /* 0x000fca000000001c */
[----:B------:R-:W-:Y:S02]  /*3790*/  F2FP.SATFINITE.E4M3.F32.PACK_AB_MERGE_C R29, RZ, R28, RZ ;  /* 0x0000001cff1d723e */ /* 0x000fe400048070ff */
[----:B------:R-:W-:-:S03]  /*37a0*/  PRMT R28, RZ, 0x7610, R28 ;  /* 0x00007610ff1c7816 */ /* 0x000fc6000000001c */
[----:B------:R4:W-:Y:S01]  /*37b0*/  @!P5 STG.E.U8 desc[UR18][R10.64], R29 ;  /* 0x0000001d0a00d986 */ /* 0x0009e2000c101112 */
[----:B------:R-:W-:Y:S05]  /*37c0*/  @P4 BRA `(.L_x_47) ;  /* 0x0000000000044947 */ /* 0x000fea0003800000 */
[----:B------:R0:W5:Y:S02]  /*37d0*/  LDG.E.U8 R28, desc[UR18][R24.64+0x1] ;  /* 0x00000112181c7981 */ /* 0x000164000c1e1100 */
.L_x_47:
[----:B------:R-:W-:Y:S05]  /*37e0*/  BSYNC B1 ;  /* 0x0000000000017941 */ /* 0x000fea0003800000 */
.L_x_46:
[----:B-----5:R-:W-:Y:S01]  /*37f0*/  LOP3.LUT R28, R28, 0xff, RZ, 0xc0, !PT ;  /* 0x000000ff1c1c7812 */ /* 0x020fe200078ec0ff */
[----:B------:R-:W-:Y:S01]  /*3800*/  BSSY B1, `(.L_x_48) ;  /* 0x000000b000017945 */ /* 0x000fe20003800000 */
[----:B------:R-:W-:Y:S02]  /*3810*/  ISETP.LT.OR P5, PT, R27, 0x9, !P1 ;  /* 0x000000091b00780c */ /* 0x000fe40004fa1670 */
[----:B------:R-:W-:-:S05]  /*3820*/  F2FP.F16.E4M3.UNPACK_B R28, R28 ;  /* 0x0000001cff1c723e */ /* 0x000fca00020006ff */
[----:B------:R-:W-:-:S05]  /*3830*/  HADD2.F32 R28, -RZ, R28.H0_H0 ;  /* 0x2000001cff1c7230 */ /* 0x000fca0000004100 */
[----:B----4-:R-:W-:Y:S01]  /*3840*/  FMUL R29, R28, R9 ;  /* 0x000000091c1d7220 */ /* 0x010fe20000400000 */
[----:B------:R-:W-:-:S03]  /*3850*/  PRMT R28, RZ, 0x7610, R28 ;  /* 0x00007610ff1c7816 */ /* 0x000fc6000000001c */
[----:B------:R-:W-:-:S05]  /*3860*/  FFMA R29, R138, R8, R29 ;  /* 0x000000088a1d7223 */ /* 0x000fca000000001d */
[----:B------:R-:W-:-:S05]  /*3870*/  F2FP.SATFINITE.E4M3.F32.PACK_AB_MERGE_C R29, RZ, R29, RZ ;  /* 0x0000001dff1d723e */ /* 0x000fca00048070ff */
[----:B------:R4:W-:Y:S01]  /*3880*/  @!P4 STG.E.U8 desc[UR18][R10.64+0x1], R29 ;  /* 0x0000011d0a00c986 */ /* 0x0009e2000c101112 */
[----:B------:R-:W-:Y:S05]  /*3890*/  @P5 BRA `(.L_x_49) ;  /* 0x0000000000045947 */ /* 0x000fea0003800000 */
[----:B------:R0:W5:Y:S02]  /*38a0*/  LDG.E.U8 R28, desc[UR18][R6.64+0x8] ;  /* 0x00000812061c7981 */ /* 0x000164000c1e1100 */
.L_x_49:
[----:B------:R-:W-:Y:S05]  /*38b0*/  BSYNC B1 ;  /* 0x0000000000017941 */ /* 0x000fea0003800000 */
.L_x_48:
[----:B-----5:R-:W-:Y:S01]  /*38c0*/  LOP3.LUT R28, R28, 0xff, RZ, 0xc0, !PT ;  /* 0x000000ff1c1c7812 */ /* 0x020fe200078ec0ff */
[----:B------:R-:W-:Y:S01]  /*38d0*/  BSSY B1, `(.L_x_50) ;  /* 0x000000b000017945 */ /* 0x000fe20003800000 */
[----:B------:R-:W-:Y:S02]  /*38e0*/  ISETP.LT.OR P4, PT, R27, 0xa, !P1 ;  /* 0x0000000a1b00780c */ /* 0x000fe40004f81670 */
[----:B------:R-:W-:-:S05]  /*38f0*/  F2FP.F16.E4M3.UNPACK_B R28, R28 ;  /* 0x0000001cff1c723e */ /* 0x000fca00020006ff */
[----:B------:R-:W-:-:S05]  /*3900*/  HADD2.F32 R28, -RZ, R28.H0_H0 ;  /* 0x2000001cff1c7230 */ /* 0x000fca0000004100 */
[----:B------:R-:W-:-:S04]  /*3910*/  FMUL R28, R28, R9 ;  /* 0x000000091c1c7220 */ /* 0x000fc80000400000 */
[----:B------:R-:W-:-:S05]  /*3920*/  FFMA R28, R137, R8, R28 ;  /* 0x00000008891c7223 */ /* 0x000fca000000001c */
[----:B----4-:R-:W-:Y:S02]  /*3930*/  F2FP.SATFINITE.E4M3.F32.PACK_AB_MERGE_C R29, RZ, R28, RZ ;  /* 0x0000001cff1d723e */ /* 0x010fe400048070ff */
[----:B------:R-:W-:-:S03]  /*3940*/  PRMT R28, RZ, 0x7610, R28 ;  /* 0x00007610ff1c7816 */ /* 0x000fc6000000001c */
[----:B------:R4:W-:Y:S01]  /*3950*/  @!P5 STG.E.U8 desc[UR18][R12.64+0x8], R29 ;  /* 0x0000081d0c00d986 */ /* 0x0009e2000c101112 */
[----:B------:R-:W-:Y:S05]  /*3960*/  @P4 BRA `(.L_x_51) ;  /* 0x0000000000044947 */ /* 0x000fea0003800000 */
[----:B------:R0:W5:Y:S02]  /*3970*/  LDG.E.U8 R28, desc[UR18][R6.64+0x9] ;  /* 0x00000912061c7981 */ /* 0x000164000c1e1100 */
.L_x_51:
[----:B------:R-:W-:Y:S05]  /*3980*/  BSYNC B1 ;  /* 0x0000000000017941 */ /* 0x000fea0003800000 */
.L_x_50:
        /* <DEDUP_REMOVED lines=12> */
.L_x_53:
[----:B------:R-:W-:Y:S05]  /*3a50*/  BSYNC B1 ;  /* 0x0000000000017941 */ /* 0x000fea0003800000 */
.L_x_52:
        /* <DEDUP_REMOVED lines=12> */
.L_x_55:
[----:B------:R-:W-:Y:S05]  /*3b20*/  BSYNC B1 ;  /* 0x0000000000017941 */ /* 0x000fea0003800000 */
.L_x_54:
        /* <DEDUP_REMOVED lines=12> */
.L_x_57:
[----:B------:R-:W-:Y:S05]  /*3bf0*/  BSYNC B1 ;  /* 0x0000000000017941 */ /* 0x000fea0003800000 */
.L_x_56:
        /* <DEDUP_REMOVED lines=12> */
.L_x_59:
[----:B------:R-:W-:Y:S05]  /*3cc0*/  BSYNC B1 ;  /* 0x0000000000017941 */ /* 0x000fea0003800000 */
.L_x_58:
        /* <DEDUP_REMOVED lines=12> */
.L_x_61:
[----:B------:R-:W-:Y:S05]  /*3d90*/  BSYNC B1 ;  /* 0x0000000000017941 */ /* 0x000fea0003800000 */
.L_x_60:
        /* <DEDUP_REMOVED lines=12> */
.L_x_63:
[----:B------:R-:W-:Y:S05]  /*3e60*/  BSYNC B1 ;  /* 0x0000000000017941 */ /* 0x000fea0003800000 */
.L_x_62:
        /* <DEDUP_REMOVED lines=12> */
.L_x_65:
[----:B------:R-:W-:Y:S05]  /*3f30*/  BSYNC B1 ;  /* 0x0000000000017941 */ /* 0x000fea0003800000 */
.L_x_64:
        /* <DEDUP_REMOVED lines=12> */
.L_x_67:
[----:B------:R-:W-:Y:S05]  /*4000*/  BSYNC B1 ;  /* 0x0000000000017941 */ /* 0x000fea0003800000 */
.L_x_66:
        /* <DEDUP_REMOVED lines=12> */
.L_x_69:
[----:B------:R-:W-:Y:S05]  /*40d0*/  BSYNC B1 ;  /* 0x0000000000017941 */ /* 0x000fea0003800000 */
.L_x_68:
        /* <DEDUP_REMOVED lines=12> */
.L_x_71:
[----:B------:R-:W-:Y:S05]  /*41a0*/  BSYNC B1 ;  /* 0x0000000000017941 */ /* 0x000fea0003800000 */
.L_x_70:
        /* <DEDUP_REMOVED lines=12> */
.L_x_73:
[----:B------:R-:W-:Y:S05]  /*4270*/  BSYNC B1 ;  /* 0x0000000000017941 */ /* 0x000fea0003800000 */
.L_x_72:
        /* <DEDUP_REMOVED lines=12> */
.L_x_75:
[----:B------:R-:W-:Y:S05]  /*4340*/  BSYNC B1 ;  /* 0x0000000000017941 */ /* 0x000fea0003800000 */
.L_x_74:
        /* <DEDUP_REMOVED lines=12> */
.L_x_77:
[----:B------:R-:W-:Y:S05]  /*4410*/  BSYNC B1 ;  /* 0x0000000000017941 */ /* 0x000fea0003800000 */
.L_x_76:
        /* <DEDUP_REMOVED lines=12> */
.L_x_79:
[----:B------:R-:W-:Y:S05]  /*44e0*/  BSYNC B1 ;  /* 0x0000000000017941 */ /* 0x000fea0003800000 */
.L_x_78:
        /* <DEDUP_REMOVED lines=12> */
.L_x_81:
[----:B------:R-:W-:Y:S05]  /*45b0*/  BSYNC B1 ;  /* 0x0000000000017941 */ /* 0x000fea0003800000 */
.L_x_80:
        /* <DEDUP_REMOVED lines=12> */
.L_x_83:
[----:B------:R-:W-:Y:S05]  /*4680*/  BSYNC B1 ;  /* 0x0000000000017941 */ /* 0x000fea0003800000 */
.L_x_82:
        /* <DEDUP_REMOVED lines=12> */
.L_x_85:
[----:B------:R-:W-:Y:S05]  /*4750*/  BSYNC B1 ;  /* 0x0000000000017941 */ /* 0x000fea0003800000 */
.L_x_84:
        /* <DEDUP_REMOVED lines=12> */
.L_x_87:
[----:B------:R-:W-:Y:S05]  /*4820*/  BSYNC B1 ;  /* 0x0000000000017941 */ /* 0x000fea0003800000 */
.L_x_86:
        /* <DEDUP_REMOVED lines=12> */
.L_x_89:
[----:B------:R-:W-:Y:S05]  /*48f0*/  BSYNC B1 ;  /* 0x0000000000017941 */ /* 0x000fea0003800000 */
.L_x_88:
        /* <DEDUP_REMOVED lines=12> */
.L_x_91:
[----:B------:R-:W-:Y:S05]  /*49c0*/  BSYNC B1 ;  /* 0x0000000000017941 */ /* 0x000fea0003800000 */
.L_x_90:
        /* <DEDUP_REMOVED lines=12> */
.L_x_93:
[----:B------:R-:W-:Y:S05]  /*4a90*/  BSYNC B1 ;  /* 0x0000000000017941 */ /* 0x000fea0003800000 */
.L_x_92:
        /* <DEDUP_REMOVED lines=12> */
.L_x_95:
[----:B------:R-:W-:Y:S05]  /*4b60*/  BSYNC B1 ;  /* 0x0000000000017941 */ /* 0x000fea0003800000 */
.L_x_94:
        /* <DEDUP_REMOVED lines=12> */
.L_x_97:
[----:B------:R-:W-:Y:S05]  /*4c30*/  BSYNC B1 ;  /* 0x0000000000017941 */ /* 0x000fea0003800000 */
.L_x_96:
        /* <DEDUP_REMOVED lines=12> */
.L_x_99:
[----:B------:R-:W-:Y:S05]  /*4d00*/  BSYNC B1 ;  /* 0x0000000000017941 */ /* 0x000fea0003800000 */
.L_x_98:
        /* <DEDUP_REMOVED lines=12> */
.L_x_101:
[----:B------:R-:W-:Y:S05]  /*4dd0*/  BSYNC B1 ;  /* 0x0000000000017941 */ /* 0x000fea0003800000 */
.L_x_100:
        /* <DEDUP_REMOVED lines=12> */
.L_x_103:
[----:B------:R-:W-:Y:S05]  /*4ea0*/  BSYNC B1 ;  /* 0x0000000000017941 */ /* 0x000fea0003800000 */
.L_x_102:
        /* <DEDUP_REMOVED lines=12> */
.L_x_105:
[----:B------:R-:W-:Y:S05]  /*4f70*/  BSYNC B1 ;  /* 0x0000000000017941 */ /* 0x000fea0003800000 */
.L_x_104:
        /* <DEDUP_REMOVED lines=12> */
.L_x_107:
[----:B------:R-:W-:Y:S05]  /*5040*/  BSYNC B1 ;  /* 0x0000000000017941 */ /* 0x000fea0003800000 */
.L_x_106:
        /* <DEDUP_REMOVED lines=12> */
.L_x_109:
[----:B------:R-:W-:Y:S05]  /*5110*/  BSYNC B1 ;  /* 0x0000000000017941 */ /* 0x000fea0003800000 */
.L_x_108:
        /* <DEDUP_REMOVED lines=12> */
.L_x_111:
[----:B------:R-:W-:Y:S05]  /*51e0*/  BSYNC B1 ;  /* 0x0000000000017941 */ /* 0x000fea0003800000 */
.L_x_110:
        /* <DEDUP_REMOVED lines=12> */
.L_x_113:
[----:B------:R-:W-:Y:S05]  /*52b0*/  BSYNC B1 ;  /* 0x0000000000017941 */ /* 0x000fea0003800000 */
.L_x_112:
        /* <DEDUP_REMOVED lines=12> */
.L_x_115:
[----:B------:R-:W-:Y:S05]  /*5380*/  BSYNC B1 ;  /* 0x0000000000017941 */ /* 0x000fea0003800000 */
.L_x_114:
        /* <DEDUP_REMOVED lines=12> */
.L_x_117:
[----:B------:R-:W-:Y:S05]  /*5450*/  BSYNC B1 ;  /* 0x0000000000017941 */ /* 0x000fea0003800000 */
.L_x_116:
        /* <DEDUP_REMOVED lines=12> */
.L_x_119:
[----:B------:R-:W-:Y:S05]  /*5520*/  BSYNC B1 ;  /* 0x0000000000017941 */ /* 0x000fea0003800000 */
.L_x_118:
        /* <DEDUP_REMOVED lines=12> */
.L_x_121:
[----:B------:R-:W-:Y:S05]  /*55f0*/  BSYNC B1 ;  /* 0x0000000000017941 */ /* 0x000fea0003800000 */
.L_x_120:
        /* <DEDUP_REMOVED lines=12> */
.L_x_123:
[----:B------:R-:W-:Y:S05]  /*56c0*/  BSYNC B1 ;  /* 0x0000000000017941 */ /* 0x000fea0003800000 */
.L_x_122:
        /* <DEDUP_REMOVED lines=12> */
.L_x_125:
[----:B------:R-:W-:Y:S05]  /*5790*/  BSYNC B1 ;  /* 0x0000000000017941 */ /* 0x000fea0003800000 */
.L_x_124:
        /* <DEDUP_REMOVED lines=12> */
.L_x_127:
[----:B------:R-:W-:Y:S05]  /*5860*/  BSYNC B1 ;  /* 0x0000000000017941 */ /* 0x000fea0003800000 */
.L_x_126:
        /* <DEDUP_REMOVED lines=12> */
.L_x_129:
[----:B------:R-:W-:Y:S05]  /*5930*/  BSYNC B1 ;  /* 0x0000000000017941 */ /* 0x000fea0003800000 */
.L_x_128:
        /* <DEDUP_REMOVED lines=12> */
.L_x_131:
[----:B------:R-:W-:Y:S05]  /*5a00*/  BSYNC B1 ;  /* 0x0000000000017941 */ /* 0x000fea0003800000 */
.L_x_130:
        /* <DEDUP_REMOVED lines=12> */
.L_x_133:
[----:B------:R-:W-:Y:S05]  /*5ad0*/  BSYNC B1 ;  /* 0x0000000000017941 */ /* 0x000fea0003800000 */
.L_x_132:
        /* <DEDUP_REMOVED lines=12> */
.L_x_135:
[----:B------:R-:W-:Y:S05]  /*5ba0*/  BSYNC B1 ;  /* 0x0000000000017941 */ /* 0x000fea0003800000 */
.L_x_134:
        /* <DEDUP_REMOVED lines=12> */
.L_x_137:
[----:B------:R-:W-:Y:S05]  /*5c70*/  BSYNC B1 ;  /* 0x0000000000017941 */ /* 0x000fea0003800000 */
.L_x_136:
        /* <DEDUP_REMOVED lines=12> */
.L_x_139:
[----:B------:R-:W-:Y:S05]  /*5d40*/  BSYNC B1 ;  /* 0x0000000000017941 */ /* 0x000fea0003800000 */
.L_x_138:
        /* <DEDUP_REMOVED lines=12> */
.L_x_141:
[----:B------:R-:W-:Y:S05]  /*5e10*/  BSYNC B1 ;  /* 0x0000000000017941 */ /* 0x000fea0003800000 */
.L_x_140:
        /* <DEDUP_REMOVED lines=12> */
.L_x_143:
[----:B------:R-:W-:Y:S05]  /*5ee0*/  BSYNC B1 ;  /* 0x0000000000017941 */ /* 0x000fea0003800000 */
.L_x_142:
        /* <DEDUP_REMOVED lines=12> */
.L_x_145:
[----:B------:R-:W-:Y:S05]  /*5fb0*/  BSYNC B1 ;  /* 0x0000000000017941 */ /* 0x000fea0003800000 */
.L_x_144:
        /* <DEDUP_REMOVED lines=12> */
.L_x_147:
[----:B------:R-:W-:Y:S05]  /*6080*/  BSYNC B1 ;  /* 0x0000000000017941 */ /* 0x000fea0003800000 */
.L_x_146:
        /* <DEDUP_REMOVED lines=12> */
.L_x_149:
[----:B------:R-:W-:Y:S05]  /*6150*/  BSYNC B1 ;  /* 0x0000000000017941 */ /* 0x000fea0003800000 */
.L_x_148:
[----:B-----5:R-:W-:Y:S01]  /*6160*/  LOP3.LUT R28, R28, 0xff, RZ, 0xc0, !PT ;  /* 0x000000ff1c1c7812 */ /* 0x020fe200078ec0ff */
[----:B------:R-:W-:Y:S01]  /*6170*/  BSSY B1, `(.L_x_150) ;  /* 0x000000b000017945 */ /* 0x000fe20003800000 */
[----:B------:R-:W-:Y:S02]  /*6180*/  ISETP.LT.OR P4, PT, R27, 0x6a, !P2 ;  /* 0x0000006a1b00780c */ /* 0x000fe40005781670 */
[----:B------:R-:W-:-:S05]  /*6190*/  F2FP.F16.E4M3.UNPACK_B R28, R28 ;  /* 0x0000001cff1c723e */ /* 0x000fca00020006ff */
[----:B------:R-:W-:-:S05]  /*61a0*/  HADD2.F32 R28, -RZ, R28.H0_H0 ;  /* 0x2000001cff1c7230 */ /* 0x000fca0000004100 */
[----:B------:R-:W-:-:S04]  /*61b0*/  FMUL R28, R28, R9 ;  /* 0x000000091c1c7220 */ /* 0x000fc80000400000 */
[----:B------:R-:W-:Y:S01]  /*61c0*/  FFMA R28, R23, R8, R28 ;  /* 0x00000008171c7223 */ /* 0x000fe2000000001c */
[----:B------:R-:W-:-:S04]  /*61d0*/  PRMT R23, RZ, 0x7610, R23 ;  /* 0x00007610ff177816 */ /* 0x000fc80000000017 */
[----:B----4-:R-:W-:-:S05]  /*61e0*/  F2FP.SATFINITE.E4M3.F32.PACK_AB_MERGE_C R29, RZ, R28, RZ ;  /* 0x0000001cff1d723e */ /* 0x010fca00048070ff */
[----:B------:R4:W-:Y:S01]  /*61f0*/  @!P5 STG.E.U8 desc[UR18][R10.64+0x68], R29 ;  /* 0x0000681d0a00d986 */ /* 0x0009e2000c101112 */
[----:B------:R-:W-:Y:S05]  /*6200*/  @P4 BRA `(.L_x_151) ;  /* 0x0000000000044947 */ /* 0x000fea0003800000 */
[----:B------:R0:W5:Y:S02]  /*6210*/  LDG.E.U8 R23, desc[UR18][R24.64+0x69] ;  /* 0x0000691218177981 */ /* 0x000164000c1e1100 */
.L_x_151:
[----:B------:R-:W-:Y:S05]  /*6220*/  BSYNC B1 ;  /* 0x0000000000017941 */ /* 0x000fea0003800000 */
.L_x_150:
        /* <DEDUP_REMOVED lines=8> */
[----:B------:R-:W-:-:S05]  /*62b0*/  F2FP.SATFINITE.E4M3.F32.PACK_AB_MERGE_C R23, RZ, R23, RZ ;  /* 0x00000017ff17723e */ /* 0x000fca00048070ff */
[----:B------:R0:W-:Y:S01]  /*62c0*/  @!P4 STG.E.U8 desc[UR18][R10.64+0x69], R23 ;  /* 0x000069170a00c986 */ /* 0x0001e2000c101112 */
[----:B------:R-:W-:Y:S05]  /*62d0*/  @P5 BRA `(.L_x_153) ;  /* 0x0000000000045947 */ /* 0x000fea0003800000 */
[----:B------:R0:W5:Y:S02]  /*62e0*/  LDG.E.U8 R22, desc[UR18][R6.64+0x70] ;  /* 0x0000701206167981 */ /* 0x000164000c1e1100 */
.L_x_153:
[----:B------:R-:W-:Y:S05]  /*62f0*/  BSYNC B1 ;  /* 0x0000000000017941 */ /* 0x000fea0003800000 */
.L_x_152:
        /* <DEDUP_REMOVED lines=8> */
[----:B0-----:R-:W-:-:S05]  /*6380*/  F2FP.SATFINITE.E4M3.F32.PACK_AB_MERGE_C R23, RZ, R22, RZ ;  /* 0x00000016ff17723e */ /* 0x001fca00048070ff */
[----:B------:R0:W-:Y:S01]  /*6390*/  @!P5 STG.E.U8 desc[UR18][R12.64+0x70], R23 ;  /* 0x000070170c00d986 */ /* 0x0001e2000c101112 */
[----:B------:R-:W-:Y:S05]  /*63a0*/  @P4 BRA `(.L_x_155) ;  /* 0x0000000000044947 */ /* 0x000fea0003800000 */
[----:B------:R0:W5:Y:S02]  /*63b0*/  LDG.E.U8 R21, desc[UR18][R6.64+0x71] ;  /* 0x0000711206157981 */ /* 0x000164000c1e1100 */
.L_x_155:
[----:B------:R-:W-:Y:S05]  /*63c0*/  BSYNC B1 ;  /* 0x0000000000017941 */ /* 0x000fea0003800000 */
.L_x_154:
        /* <DEDUP_REMOVED lines=12> */
.L_x_157:
[----:B------:R-:W-:Y:S05]  /*6490*/  BSYNC B1 ;  /* 0x0000000000017941 */ /* 0x000fea0003800000 */
.L_x_156:
        /* <DEDUP_REMOVED lines=12> */
.L_x_159:
[----:B------:R-:W-:Y:S05]  /*6560*/  BSYNC B1 ;  /* 0x0000000000017941 */ /* 0x000fea0003800000 */
.L_x_158:
        /* <DEDUP_REMOVED lines=12> */
.L_x_161:
[----:B------:R-:W-:Y:S05]  /*6630*/  BSYNC B1 ;  /* 0x0000000000017941 */ /* 0x000fea0003800000 */
.L_x_160:
        /* <DEDUP_REMOVED lines=12> */
.L_x_163:
[----:B------:R-:W-:Y:S05]  /*6700*/  BSYNC B1 ;  /* 0x0000000000017941 */ /* 0x000fea0003800000 */
.L_x_162:
[----:B-----5:R-:W-:Y:S01]  /*6710*/  LOP3.LUT R15, R15, 0xff, RZ, 0xc0, !PT ;  /* 0x000000ff0f0f7812 */ /* 0x020fe200078ec0ff */
[----:B------:R-:W-:Y:S01]  /*6720*/  BSSY B1, `(.L_x_164) ;  /* 0x000000b000017945 */ /* 0x000fe20003800000 */
[----:B------:R-:W-:Y:S02]  /*6730*/  ISETP.LT.OR P4, PT, R27, 0x79, !P2 ;  /* 0x000000791b00780c */ /* 0x000fe40005781670 */
[----:B------:R-:W-:-:S05]  /*6740*/  F2FP.F16.E4M3.UNPACK_B R15, R15 ;  /* 0x0000000fff0f723e */ /* 0x000fca00020006ff */
[----:B0-2---:R-:W-:-:S05]  /*6750*/  HADD2.F32 R6, -RZ, R15.H0_H0 ;  /* 0x2000000fff067230 */ /* 0x005fca0000004100 */
[----:B------:R-:W-:Y:S01]  /*6760*/  FMUL R7, R6, R9 ;  /* 0x0000000906077220 */ /* 0x000fe20000400000 */
[----:B------:R-:W-:-:S03]  /*6770*/  PRMT R6, RZ, 0x7610, R6 ;  /* 0x00007610ff067816 */ /* 0x000fc60000000006 */
[----:B------:R-:W-:-:S05]  /*6780*/  FFMA R7, R14, R8, R7 ;  /* 0x000000080e077223 */ /* 0x000fca0000000007 */
[----:B------:R-:W-:-:S05]  /*6790*/  F2FP.SATFINITE.E4M3.F32.PACK_AB_MERGE_C R7, RZ, R7, RZ ;  /* 0x00000007ff07723e */ /* 0x000fca00048070ff */
[----:B------:R0:W-:Y:S01]  /*67a0*/  @!P1 STG.E.U8 desc[UR18][R12.64+0x79], R7 ;  /* 0x000079070c009986 */ /* 0x0001e2000c101112 */
[----:B------:R-:W-:Y:S05]  /*67b0*/  @P4 BRA `(.L_x_165) ;  /* 0x0000000000044947 */ /* 0x000fea0003800000 */
[----:B------:R2:W5:Y:S02]  /*67c0*/  LDG.E.U8 R6, desc[UR18][R24.64+0x78] ;  /* 0x0000781218067981 */ /* 0x000564000c1e1100 */
.L_x_165:
[----:B------:R-:W-:Y:S05]  /*67d0*/  BSYNC B1 ;  /* 0x0000000000017941 */ /* 0x000fea0003800000 */
.L_x_164:
[----:B-----5:R-:W-:Y:S01]  /*67e0*/  LOP3.LUT R6, R6, 0xff, RZ, 0xc0, !PT ;  /* 0x000000ff06067812 */ /* 0x020fe200078ec0ff */
[----:B------:R-:W-:Y:S01]  /*67f0*/  BSSY B1, `(.L_x_166) ;  /* 0x000000b000017945 */ /* 0x000fe20003800000 */
[----:B------:R-:W-:Y:S02]  /*6800*/  ISETP.LT.OR P2, PT, R27, 0x7a, !P2 ;  /* 0x0000007a1b00780c */ /* 0x000fe40005741670 */
[----:B------:R-:W-:-:S05]  /*6810*/  F2FP.F16.E4M3.UNPACK_B R6, R6 ;  /* 0x00000006ff06723e */ /* 0x000fca00020006ff */
[----:B------:R-:W-:-:S05]  /*6820*/  HADD2.F32 R6, -RZ, R6.H0_H0 ;  /* 0x20000006ff067230 */ /* 0x000fca0000004100 */
[----:B------:R-:W-:-:S04]  /*6830*/  FMUL R6, R6, R9 ;  /* 0x0000000906067220 */ /* 0x000fc80000400000 */
[----:B------:R-:W-:-:S05]  /*6840*/  FFMA R6, R17, R8, R6 ;  /* 0x0000000811067223 */ /* 0x000fca0000000006 */
[----:B0-----:R-:W-:Y:S02]  /*6850*/  F2FP.SATFINITE.E4M3.F32.PACK_AB_MERGE_C R7, RZ, R6, RZ ;  /* 0x00000006ff07723e */ /* 0x001fe400048070ff */
[----:B------:R-:W-:-:S03]  /*6860*/  PRMT R6, RZ, 0x7610, R6 ;  /* 0x00007610ff067816 */ /* 0x000fc60000000006 */
[----:B------:R0:W-:Y:S01]  /*6870*/  @!P4 STG.E.U8 desc[UR18][R10.64+0x78], R7 ;  /* 0x000078070a00c986 */ /* 0x0001e2000c101112 */
[----:B------:R-:W-:Y:S05]  /*6880*/  @P2 BRA `(.L_x_167) ;  /* 0x0000000000042947 */ /* 0x000fea0003800000 */
[----:B------:R0:W5:Y:S02]  /*6890*/  LDG.E.U8 R6, desc[UR18][R24.64+0x79] ;  /* 0x0000791218067981 */ /* 0x000164000c1e1100 */
.L_x_167:
[----:B------:R-:W-:Y:S05]  /*68a0*/  BSYNC B1 ;  /* 0x0000000000017941 */ /* 0x000fea0003800000 */
.L_x_166:
[----:B------:R-:W-:Y:S05]  /*68b0*/  @P2 BRA `(.L_x_168) ;  /* 0x0000001000282947 */ /* 0x000fea0003800000 */
[----:B-----5:R-:W-:-:S04]  /*68c0*/  LOP3.LUT R6, R6, 0xff, RZ, 0xc0, !PT ;  /* 0x000000ff06067812 */ /* 0x020fc800078ec0ff */
[----:B------:R-:W-:-:S05]  /*68d0*/  F2FP.F16.E4M3.UNPACK_B R6, R6 ;  /* 0x00000006ff06723e */ /* 0x000fca00020006ff */
[----:B------:R-:W-:-:S05]  /*68e0*/  HADD2.F32 R6, -RZ, R6.H0_H0 ;  /* 0x20000006ff067230 */ /* 0x000fca0000004100 */
[----:B0-----:R-:W-:-:S04]  /*68f0*/  FMUL R7, R6, R9 ;  /* 0x0000000906077220 */ /* 0x001fc80000400000 */
[----:B------:R-:W-:-:S05]  /*6900*/  FFMA R7, R16, R8, R7 ;  /* 0x0000000810077223 */ /* 0x000fca0000000007 */
[----:B------:R-:W-:-:S05]  /*6910*/  F2FP.SATFINITE.E4M3.F32.PACK_AB_MERGE_C R7, RZ, R7, RZ ;  /* 0x00000007ff07723e */ /* 0x000fca00048070ff */
[----:B------:R0:W-:Y:S01]  /*6920*/  STG.E.U8 desc[UR18][R10.64+0x79], R7 ;  /* 0x000079070a007986 */ /* 0x0001e2000c101112 */
[----:B------:R-:W-:Y:S05]  /*6930*/  BRA `(.L_x_168) ;  /* 0x0000001000087947 */ /* 0x000fea0003800000 */
.L_x_39:
[----:B------:R-:W-:Y:S01]  /*6940*/  ISETP.GE.AND P2, PT, R33, 0x1, PT ;  /* 0x000000012100780c */ /* 0x000fe20003f46270 */
[-C--:B--2---:R-:W-:Y:S01]  /*6950*/  FMUL R141, R141, R8.reuse ;  /* 0x000000088d8d7220 */ /* 0x084fe20000400000 */
[-C--:B------:R-:W-:Y:S01]  /*6960*/  FMUL R140, R140, R8.reuse ;  /* 0x000000088c8c7220 */ /* 0x080fe20000400000 */
[----:B------:R-:W-:Y:S01]  /*6970*/  ISETP.GE.AND P1, PT, R33, 0x9, PT ;  /* 0x000000092100780c */ /* 0x000fe20003f26270 */
[-C--:B------:R-:W-:Y:S01]  /*6980*/  FMUL R138, R138, R8.reuse ;  /* 0x000000088a8a7220 */ /* 0x080fe20000400000 */
[----:B------:R-:W-:Y:S01]  /*6990*/  ISETP.LT.OR P5, PT, R27, 0x1, !P2 ;  /* 0x000000011b00780c */ /* 0x000fe200057a1670 */
[-C--:B------:R-:W-:Y:S01]  /*69a0*/  FMUL R139, R139, R8.reuse ;  /* 0x000000088b8b7220 */ /* 0x080fe20000400000 */
[----:B------:R-:W-:Y:S01]  /*69b0*/  ISETP.LT.OR P4, PT, R27, 0x2, !P2 ;  /* 0x000000021b00780c */ /* 0x000fe20005781670 */
[-C--:B------:R-:W-:Y:S01]  /*69c0*/  FMUL R137, R137, R8.reuse ;  /* 0x0000000889897220 */ /* 0x080fe20000400000 */
[----:B------:R-:W-:Y:S01]  /*69d0*/  F2FP.SATFINITE.E4M3.F32.PACK_AB_MERGE_C R141, RZ, R141, RZ ;  /* 0x0000008dff8d723e */ /* 0x000fe200048070ff */
[----:B------:R-:W-:Y:S01]  /*69e0*/  FMUL R136, R136, R8 ;  /* 0x0000000888887220 */ /* 0x000fe20000400000 */
[----:B------:R-:W-:Y:S01]  /*69f0*/  F2FP.SATFINITE.E4M3.F32.PACK_AB_MERGE_C R7, RZ, R140, RZ ;  /* 0x0000008cff07723e */ /* 0x000fe200048070ff */
[-C--:B------:R-:W-:Y:S01]  /*6a00*/  FMUL R135, R135, R8.reuse ;  /* 0x0000000887877220 */ /* 0x080fe20000400000 */
[C---:B------:R-:W-:Y:S01]  /*6a10*/  ISETP.LT.OR P6, PT, R27.reuse, 0x9, !P2 ;  /* 0x000000091b00780c */ /* 0x040fe200057c1670 */
[----:B------:R-:W-:Y:S01]  /*6a20*/  FMUL R134, R134, R8 ;  /* 0x0000000886867220 */ /* 0x000fe20000400000 */
[----:B------:R-:W-:Y:S01]  /*6a30*/  F2FP.SATFINITE.E4M3.F32.PACK_AB_MERGE_C R25, RZ, R138, RZ ;  /* 0x0000008aff19723e */ /* 0x000fe200048070ff */
[-C--:B------:R-:W-:Y:S01]  /*6a40*/  FMUL R132, R132, R8.reuse ;  /* 0x0000000884847220 */ /* 0x080fe20000400000 */
[----:B------:R-:W-:Y:S01]  /*6a50*/  F2FP.SATFINITE.E4M3.F32.PACK_AB_MERGE_C R139, RZ, R139, RZ ;  /* 0x0000008bff8b723e */ /* 0x000fe200048070ff */
[----:B------:R-:W-:Y:S01]  /*6a60*/  @!P5 STG.E.U8 desc[UR18][R12.64], R141 ;  /* 0x0000008d0c00d986 */ /* 0x000fe2000c101112 */
[----:B------:R-:W-:Y:S01]  /*6a70*/  ISETP.LT.OR P5, PT, R27, 0x2, !P1 ;  /* 0x000000021b00780c */ /* 0x000fe20004fa1670 */
[-C--:B------:R-:W-:Y:S01]  /*6a80*/  FMUL R133, R133, R8.reuse ;  /* 0x0000000885857220 */ /* 0x080fe20000400000 */
[----:B------:R-:W-:Y:S01]  /*6a90*/  F2FP.SATFINITE.E4M3.F32.PACK_AB_MERGE_C R137, RZ, R137, RZ ;  /* 0x00000089ff89723e */ /* 0x000fe200048070ff */
[----:B------:R0:W-:Y:S01]  /*6aa0*/  @!P4 STG.E.U8 desc[UR18][R12.64+0x1], R7 ;  /* 0x000001070c00c986 */ /* 0x0001e2000c101112 */
[----:B------:R-:W-:Y:S01]  /*6ab0*/  ISETP.LT.OR P4, PT, R27, 0x1, !P1 ;  /* 0x000000011b00780c */ /* 0x000fe20004f81670 */
[-C--:B------:R-:W-:Y:S01]  /*6ac0*/  FMUL R131, R131, R8.reuse ;  /* 0x0000000883837220 */ /* 0x080fe20000400000 */
[----:B------:R-:W-:Y:S01]  /*6ad0*/  F2FP.SATFINITE.E4M3.F32.PACK_AB_MERGE_C R135, RZ, R135, RZ ;  /* 0x00000087ff87723e */ /* 0x000fe200048070ff */
[----:B------:R-:W-:Y:S01]  /*6ae0*/  FMUL R130, R130, R8 ;  /* 0x0000000882827220 */ /* 0x000fe20000400000 */
[----:B------:R-:W-:Y:S01]  /*6af0*/  F2FP.SATFINITE.E4M3.F32.PACK_AB_MERGE_C R29, RZ, R134, RZ ;  /* 0x00000086ff1d723e */ /* 0x000fe200048070ff */
[-C--:B------:R-:W-:Y:S01]  /*6b00*/  FMUL R129, R129, R8.reuse ;  /* 0x0000000881817220 */ /* 0x080fe20000400000 */
[----:B------:R-:W-:Y:S01]  /*6b10*/  F2FP.SATFINITE.E4M3.F32.PACK_AB_MERGE_C R133, RZ, R133, RZ ;  /* 0x00000085ff85723e */ /* 0x000fe200048070ff */
[-C--:B------:R-:W-:Y:S01]  /*6b20*/  FMUL R128, R128, R8.reuse ;  /* 0x0000000880807220 */ /* 0x080fe20000400000 */
[----:B------:R-:W-:Y:S01]  /*6b30*/  F2FP.SATFINITE.E4M3.F32.PACK_AB_MERGE_C R131, RZ, R131, RZ ;  /* 0x00000083ff83723e */ /* 0x000fe200048070ff */
[----:B------:R1:W-:Y:S01]  /*6b40*/  @!P5 STG.E.U8 desc[UR18][R10.64+0x1], R25 ;  /* 0x000001190a00d986 */ /* 0x0003e2000c101112 */
[C---:B------:R-:W-:Y:S01]  /*6b50*/  ISETP.LT.OR P5, PT, R27.reuse, 0xa, !P2 ;  /* 0x0000000a1b00780c */ /* 0x040fe200057a1670 */
[----:B------:R-:W-:Y:S01]  /*6b60*/  FMUL R126, R126, R8 ;  /* 0x000000087e7e7220 */ /* 0x000fe20000400000 */
[----:B0-----:R-:W-:Y:S01]  /*6b70*/  F2FP.SATFINITE.E4M3.F32.PACK_AB_MERGE_C R7, RZ, R136, RZ ;  /* 0x00000088ff07723e */ /* 0x001fe200048070ff */
[----:B------:R-:W-:Y:S01]  /*6b80*/  @!P4 STG.E.U8 desc[UR18][R10.64], R139 ;  /* 0x0000008b0a00c986 */ /* 0x000fe2000c101112 */
[----:B------:R-:W-:Y:S01]  /*6b90*/  ISETP.LT.OR P4, PT, R27, 0x9, !P1 ;  /* 0x000000091b00780c */ /* 0x000fe20004f81670 */
[-C--:B------:R-:W-:Y:S01]  /*6ba0*/  FMUL R127, R127, R8.reuse ;  /* 0x000000087f7f7220 */ /* 0x080fe20000400000 */
[----:B------:R-:W-:Y:S01]  /*6bb0*/  F2FP.SATFINITE.E4M3.F32.PACK_AB_MERGE_C R129, RZ, R129, RZ ;  /* 0x00000081ff81723e */ /* 0x000fe200048070ff */
[----:B------:R-:W-:Y:S01]  /*6bc0*/  @!P6 STG.E.U8 desc[UR18][R12.64+0x8], R137 ;  /* 0x000008890c00e986 */ /* 0x000fe2000c101112 */
[----:B------:R-:W-:Y:S01]  /*6bd0*/  ISETP.LT.OR P6, PT, R27, 0xa, !P1 ;  /* 0x0000000a1b00780c */ /* 0x000fe20004fc1670 */
[-C--:B------:R-:W-:Y:S01]  /*6be0*/  FMUL R125, R125, R8.reuse ;  /* 0x000000087d7d7220 */ /* 0x080fe20000400000 */
[----:B------:R-:W-:Y:S01]  /*6bf0*/  F2FP.SATFINITE.E4M3.F32.PACK_AB_MERGE_C R127, RZ, R127, RZ ;  /* 0x0000007fff7f723e */ /* 0x000fe200048070ff */
[----:B------:R-:W-:Y:S01]  /*6c00*/  FMUL R124, R124, R8 ;  /* 0x000000087c7c7220 */ /* 0x000fe20000400000 */
[----:B-1----:R-:W-:Y:S01]  /*6c10*/  F2FP.SATFINITE.E4M3.F32.PACK_AB_MERGE_C R25, RZ, R132, RZ ;  /* 0x00000084ff19723e */ /* 0x002fe200048070ff */
[----:B------:R0:W-:Y:S01]  /*6c20*/  @!P5 STG.E.U8 desc[UR18][R12.64+0x9], R7 ;  /* 0x000009070c00d986 */ /* 0x0001e2000c101112 */
[----:B------:R-:W-:Y:S01]  /*6c30*/  ISETP.LT.OR P5, PT, R27, 0x12, !P2 ;  /* 0x000000121b00780c */ /* 0x000fe200057a1670 */
[-C--:B------:R-:W-:Y:S01]  /*6c40*/  FMUL R123, R123, R8.reuse ;  /* 0x000000087b7b7220 */ /* 0x080fe20000400000 */
[----:B------:R-:W-:Y:S01]  /*6c50*/  F2FP.SATFINITE.E4M3.F32.PACK_AB_MERGE_C R125, RZ, R125, RZ ;  /* 0x0000007dff7d723e */ /* 0x000fe200048070ff */
[----:B------:R-:W-:Y:S01]  /*6c60*/  @!P4 STG.E.U8 desc[UR18][R10.64+0x8], R135 ;  /* 0x000008870a00c986 */ /* 0x000fe2000c101112 */
[C---:B------:R-:W-:Y:S01]  /*6c70*/  ISETP.LT.OR P4, PT, R27.reuse, 0x11, !P2 ;  /* 0x000000111b00780c */ /* 0x040fe20005781670 */
[-C--:B------:R-:W-:Y:S01]  /*6c80*/  FMUL R122, R122, R8.reuse ;  /* 0x000000087a7a7220 */ /* 0x080fe20000400000 */
[----:B------:R-:W-:Y:S01]  /*6c90*/  F2FP.SATFINITE.E4M3.F32.PACK_AB_MERGE_C R123, RZ, R123, RZ ;  /* 0x0000007bff7b723e */ /* 0x000fe200048070ff */
[----:B------:R1:W-:Y:S01]  /*6ca0*/  @!P6 STG.E.U8 desc[UR18][R10.64+0x9], R29 ;  /* 0x0000091d0a00e986 */ /* 0x0003e2000c101112 */
[----:B------:R-:W-:Y:S01]  /*6cb0*/  ISETP.LT.OR P6, PT, R27, 0x11, !P1 ;  /* 0x000000111b00780c */ /* 0x000fe20004fc1670 */
[-C--:B------:R-:W-:Y:S01]  /*6cc0*/  FMUL R120, R120, R8.reuse ;  /* 0x0000000878787220 */ /* 0x080fe20000400000 */
[----:B------:R-:W-:Y:S01]  /*6cd0*/  FMUL R121, R121, R8 ;  /* 0x0000000879797220 */ /* 0x000fe20000400000 */
[----:B0-----:R-:W-:Y:S01]  /*6ce0*/  F2FP.SATFINITE.E4M3.F32.PACK_AB_MERGE_C R7, RZ, R130, RZ ;  /* 0x00000082ff07723e */ /* 0x001fe200048070ff */
[-C--:B------:R-:W-:Y:S01]  /*6cf0*/  FMUL R119, R119, R8.reuse ;  /* 0x0000000877777220 */ /* 0x080fe20000400000 */
[----:B------:R0:W-:Y:S01]  /*6d00*/  @!P5 STG.E.U8 desc[UR18][R12.64+0x11], R25 ;  /* 0x000011190c00d986 */ /* 0x0001e2000c101112 */
[C---:B------:R-:W-:Y:S01]  /*6d10*/  ISETP.LT.OR P5, PT, R27.reuse, 0x12, !P1 ;  /* 0x000000121b00780c */ /* 0x040fe20004fa1670 */
[-C--:B------:R-:W-:Y:S01]  /*6d20*/  FMUL R118, R118, R8.reuse ;  /* 0x0000000876767220 */ /* 0x080fe20000400000 */
[----:B------:R-:W-:Y:S01]  /*6d30*/  F2FP.SATFINITE.E4M3.F32.PACK_AB_MERGE_C R121, RZ, R121, RZ ;  /* 0x00000079ff79723e */ /* 0x000fe200048070ff */
[----:B------:R-:W-:Y:S01]  /*6d40*/  @!P4 STG.E.U8 desc[UR18][R12.64+0x10], R133 ;  /* 0x000010850c00c986 */ /* 0x000fe2000c101112 */
[----:B------:R-:W-:Y:S01]  /*6d50*/  ISETP.LT.OR P4, PT, R27, 0x19, !P2 ;  /* 0x000000191b00780c */ /* 0x000fe20005781670 */
[----:B------:R-:W-:Y:S01]  /*6d60*/  FMUL R117, R117, R8 ;  /* 0x0000000875757220 */ /* 0x000fe20000400000 */
[----:B-1----:R-:W-:Y:S01]  /*6d70*/  F2FP.SATFINITE.E4M3.F32.PACK_AB_MERGE_C R29, RZ, R128, RZ ;  /* 0x00000080ff1d723e */ /* 0x002fe200048070ff */
[----:B------:R-:W-:Y:S01]  /*6d80*/  @!P6 STG.E.U8 desc[UR18][R10.64+0x10], R131 ;  /* 0x000010830a00e986 */ /* 0x000fe2000c101112 */
[C---:B------:R-:W-:Y:S01]  /*6d90*/  ISETP.LT.OR P6, PT, R27.reuse, 0x1a, !P2 ;  /* 0x0000001a1b00780c */ /* 0x040fe200057c1670 */
[-C--:B------:R-:W-:Y:S01]  /*6da0*/  FMUL R116, R116, R8.reuse ;  /* 0x0000000874747220 */ /* 0x080fe20000400000 */
[----:B------:R-:W-:Y:S01]  /*6db0*/  F2FP.SATFINITE.E4M3.F32.PACK_AB_MERGE_C R119, RZ, R119, RZ ;  /* 0x00000077ff77723e */ /* 0x000fe200048070ff */
[----:B------:R-:W-:Y:S01]  /*6dc0*/  FMUL R114, R114, R8 ;  /* 0x0000000872727220 */ /* 0x000fe20000400000 */
[----:B0-----:R-:W-:Y:S01]  /*6dd0*/  F2FP.SATFINITE.E4M3.F32.PACK_AB_MERGE_C R25, RZ, R126, RZ ;  /* 0x0000007eff19723e */ /* 0x001fe200048070ff */
[----:B------:R0:W-:Y:S01]  /*6de0*/  @!P5 STG.E.U8 desc[UR18][R10.64+0x11], R7 ;  /* 0x000011070a00d986 */ /* 0x0001e2000c101112 */
[----:B------:R-:W-:Y:S01]  /*6df0*/  ISETP.LT.OR P5, PT, R27, 0x1a, !P1 ;  /* 0x0000001a1b00780c */ /* 0x000fe20004fa1670 */
        /* <DEDUP_REMOVED lines=11> */
[----:B0-----:R-:W-:Y:S01]  /*6eb0*/  F2FP.SATFINITE.E4M3.F32.PACK_AB_MERGE_C R7, RZ, R124, RZ ;  /* 0x0000007cff07723e */ /* 0x001fe200048070ff */
[----:B------:R0:W-:Y:S01]  /*6ec0*/  @!P5 STG.E.U8 desc[UR18][R10.64+0x19], R25 ;  /* 0x000019190a00d986 */ /* 0x0001e2000c101112 */
[C---:B------:R-:W-:Y:S01]  /*6ed0*/  ISETP.LT.OR P5, PT, R27.reuse, 0x22, !P2 ;  /* 0x000000221b00780c */ /* 0x040fe200057a1670 */
[-C--:B------:R-:W-:Y:S01]  /*6ee0*/  FMUL R110, R110, R8.reuse ;  /* 0x000000086e6e7220 */ /* 0x080fe20000400000 */
[----:B------:R-:W-:Y:S01]  /*6ef0*/  F2FP.SATFINITE.E4M3.F32.PACK_AB_MERGE_C R111, RZ, R111, RZ ;  /* 0x0000006fff6f723e */ /* 0x000fe200048070ff */
[----:B------:R-:W-:Y:S01]  /*6f00*/  @!P4 STG.E.U8 desc[UR18][R10.64+0x18], R127 ;  /* 0x0000187f0a00c986 */ /* 0x000fe2000c101112 */
[C---:B------:R-:W-:Y:S01]  /*6f10*/  ISETP.LT.OR P4, PT, R27.reuse, 0x21, !P1 ;  /* 0x000000211b00780c */ /* 0x040fe20004f81670 */
[----:B------:R-:W-:Y:S01]  /*6f20*/  FMUL R108, R108, R8 ;  /* 0x000000086c6c7220 */ /* 0x000fe20000400000 */
[----:B-1----:R-:W-:Y:S01]  /*6f30*/  F2FP.SATFINITE.E4M3.F32.PACK_AB_MERGE_C R29, RZ, R122, RZ ;  /* 0x0000007aff1d723e */ /* 0x002fe200048070ff */
[----:B------:R-:W-:Y:S01]  /*6f40*/  @!P6 STG.E.U8 desc[UR18][R12.64+0x20], R125 ;  /* 0x0000207d0c00e986 */ /* 0x000fe2000c101112 */
[----:B------:R-:W-:Y:S01]  /*6f50*/  ISETP.LT.OR P6, PT, R27, 0x22, !P1 ;  /* 0x000000221b00780c */ /* 0x000fe20004fc1670 */
[-C--:B------:R-:W-:Y:S01]  /*6f60*/  FMUL R109, R109, R8.reuse ;  /* 0x000000086d6d7220 */ /* 0x080fe20000400000 */
[----:B------:R-:W-:Y:S01]  /*6f70*/  FMUL R107, R107, R8 ;  /* 0x000000086b6b7220 */ /* 0x000fe20000400000 */
[----:B0-----:R-:W-:Y:S01]  /*6f80*/  F2FP.SATFINITE.E4M3.F32.PACK_AB_MERGE_C R25, RZ, R120, RZ ;  /* 0x00000078ff19723e */ /* 0x001fe200048070ff */
[-C--:B------:R-:W-:Y:S01]  /*6f90*/  FMUL R106, R106, R8.reuse ;  /* 0x000000086a6a7220 */ /* 0x080fe20000400000 */
        /* <DEDUP_REMOVED lines=33> */
[----:B------:R-:W-:Y:S01]  /*71b0*/  ISETP.LT.OR P4, PT, R27, 0x31, !P1 ;  /* 0x000000311b00780c */ /* 0x000fe20004f81670 */
[-C--:B------:R-:W-:Y:S01]  /*71c0*/  FMUL R97, R97, R8.reuse ;  /* 0x0000000861617220 */ /* 0x080fe20000400000 */
[-C--:B------:R-:W-:Y:S01]  /*71d0*/  FMUL R95, R95, R8.reuse ;  /* 0x000000085f5f7220 */ /* 0x080fe20000400000 */
        /* <DEDUP_REMOVED lines=37> */
[-C--:B------:R-:W-:Y:S01]  /*7430*/  FMUL R19, R19, R8.reuse ;  /* 0x0000000813137220 */ /* 0x080fe20000400000 */
        /* <DEDUP_REMOVED lines=17> */
[----:B------:R-:W-:Y:S01]  /*7550*/  F2FP.SATFINITE.E4M3.F32.PACK_AB_MERGE_C R15, RZ, R15, RZ ;  /* 0x0000000fff0f723e */ /* 0x000fe200048070ff */
[----:B------:R1:W-:Y:S01]  /*7560*/  @!P6 STG.E.U8 desc[UR18][R12.64+0x49], R29 ;  /* 0x0000491d0c00e986 */ /* 0x0003e2000c101112 */
[----:B------:R-:W-:-:S02]  /*7570*/  ISETP.LT.OR P6, PT, R27, 0x51, !P2 ;  /* 0x000000511b00780c */ /* 0x000fc400057c1670 */
[----:B------:R-:W-:Y:S02]  /*7580*/  F2FP.SATFINITE.E4M3.F32.PACK_AB_MERGE_C R17, RZ, R17, RZ ;  /* 0x00000011ff11723e */ /* 0x000fe400048070ff */
[----:B0-----:R-:W-:Y:S01]  /*7590*/  F2FP.SATFINITE.E4M3.F32.PACK_AB_MERGE_C R7, RZ, R100, RZ ;  /* 0x00000064ff07723e */ /* 0x001fe200048070ff */
[----:B------:R0:W-:Y:S01]  /*75a0*/  @!P5 STG.E.U8 desc[UR18][R10.64+0x49], R25 ;  /* 0x000049190a00d986 */ /* 0x0001e2000c101112 */
[----:B------:R-:W-:-:S03]  /*75b0*/  ISETP.LT.OR P5, PT, R27, 0x52, !P2 ;  /* 0x000000521b00780c */ /* 0x000fc600057a1670 */
[----:B------:R-:W-:Y:S01]  /*75c0*/  @!P4 STG.E.U8 desc[UR18][R10.64+0x48], R103 ;  /* 0x000048670a00c986 */ /* 0x000fe2000c101112 */
[C---:B------:R-:W-:Y:S02]  /*75d0*/  ISETP.LT.OR P4, PT, R27.reuse, 0x51, !P1 ;  /* 0x000000511b00780c */ /* 0x040fe40004f81670 */
[----:B-1----:R-:W-:Y:S01]  /*75e0*/  F2FP.SATFINITE.E4M3.F32.PACK_AB_MERGE_C R29, RZ, R98, RZ ;  /* 0x00000062ff1d723e */ /* 0x002fe200048070ff */
[----:B------:R-:W-:Y:S01]  /*75f0*/  @!P6 STG.E.U8 desc[UR18][R12.64+0x50], R101 ;  /* 0x000050650c00e986 */ /* 0x000fe2000c101112 */
[----:B------:R-:W-:Y:S02]  /*7600*/  ISETP.LT.OR P6, PT, R27, 0x52, !P1 ;  /* 0x000000521b00780c */ /* 0x000fe40004fc1670 */
[----:B0-----:R-:W-:-:S03]  /*7610*/  F2FP.SATFINITE.E4M3.F32.PACK_AB_MERGE_C R25, RZ, R96, RZ ;  /* 0x00000060ff19723e */ /* 0x001fc600048070ff */
[----:B------:R0:W-:Y:S01]  /*7620*/  @!P5 STG.E.U8 desc[UR18][R12.64+0x51], R7 ;  /* 0x000051070c00d986 */ /* 0x0001e2000c101112 */
[----:B------:R-:W-:-:S03]  /*7630*/  ISETP.LT.OR P5, PT, R27, 0x5a, !P2 ;  /* 0x0000005a1b00780c */ /* 0x000fc600057a1670 */
[----:B------:R-:W-:Y:S01]  /*7640*/  @!P4 STG.E.U8 desc[UR18][R10.64+0x50], R99 ;  /* 0x000050630a00c986 */ /* 0x000fe2000c101112 */
[----:B------:R-:W-:-:S03]  /*7650*/  ISETP.LT.OR P4, PT, R27, 0x59, !P2 ;  /* 0x000000591b00780c */ /* 0x000fc60005781670 */
[----:B------:R1:W-:Y:S01]  /*7660*/  @!P6 STG.E.U8 desc[UR18][R10.64+0x51], R29 ;  /* 0x0000511d0a00e986 */ /* 0x0003e2000c101112 */
[----:B------:R-:W-:Y:S02]  /*7670*/  ISETP.LT.OR P6, PT, R27, 0x59, !P1 ;  /* 0x000000591b00780c */ /* 0x000fe40004fc1670 */
[----:B0-----:R-:W-:-:S03]  /*7680*/  F2FP.SATFINITE.E4M3.F32.PACK_AB_MERGE_C R7, RZ, R94, RZ ;  /* 0x0000005eff07723e */ /* 0x001fc600048070ff */
        /* <DEDUP_REMOVED lines=27> */
[----:B------:R-:W-:Y:S01]  /*7840*/  @!P6 STG.E.U8 desc[UR18][R10.64+0x69], R29 ;  /* 0x0000691d0a00e986 */ /* 0x000fe2000c101112 */
[----:B------:R-:W-:Y:S02]  /*7850*/  ISETP.LT.OR P6, PT, R27, 0x71, !P1 ;  /* 0x000000711b00780c */ /* 0x000fe40004fc1670 */
[----:B0-----:R-:W-:-:S03]  /*7860*/  F2FP.SATFINITE.E4M3.F32.PACK_AB_MERGE_C R7, RZ, R18, RZ ;  /* 0x00000012ff07723e */ /* 0x001fc600048070ff */
[----:B------:R-:W-:Y:S01]  /*7870*/  @!P5 STG.E.U8 desc[UR18][R12.64+0x71], R25 ;  /* 0x000071190c00d986 */ /* 0x000fe2000c101112 */
[C---:B------:R-:W-:Y:S02]  /*7880*/  ISETP.LT.OR P5, PT, R27.reuse, 0x79, !P2 ;  /* 0x000000791b00780c */ /* 0x040fe400057a1670 */
[C---:B------:R-:W-:Y:S01]  /*7890*/  ISETP.LT.OR P2, PT, R27.reuse, 0x7a, !P2 ;  /* 0x0000007a1b00780c */ /* 0x040fe20005741670 */
[----:B------:R0:W-:Y:S01]  /*78a0*/  @!P4 STG.E.U8 desc[UR18][R12.64+0x70], R21 ;  /* 0x000070150c00c986 */ /* 0x0001e2000c101112 */
[----:B------:R-:W-:-:S03]  /*78b0*/  ISETP.LT.OR P4, PT, R27, 0x72, !P1 ;  /* 0x000000721b00780c */ /* 0x000fc60004f81670 */
[----:B------:R1:W-:Y:S01]  /*78c0*/  @!P6 STG.E.U8 desc[UR18][R10.64+0x70], R19 ;  /* 0x000070130a00e986 */ /* 0x0003e2000c101112 */
[C---:B------:R-:W-:Y:S02]  /*78d0*/  ISETP.LT.OR P6, PT, R27.reuse, 0x79, !P1 ;  /* 0x000000791b00780c */ /* 0x040fe40004fc1670 */
[----:B------:R-:W-:Y:S02]  /*78e0*/  ISETP.LT.OR P1, PT, R27, 0x7a, !P1 ;  /* 0x0000007a1b00780c */ /* 0x000fe40004f21670 */
[----:B0-----:R-:W-:-:S05]  /*78f0*/  F2FP.SATFINITE.E4M3.F32.PACK_AB_MERGE_C R21, RZ, R16, RZ ;  /* 0x00000010ff15723e */ /* 0x001fca00048070ff */
[----:B------:R0:W-:Y:S01]  /*7900*/  @!P4 STG.E.U8 desc[UR18][R10.64+0x71], R7 ;  /* 0x000071070a00c986 */ /* 0x0001e2000c101112 */
[----:B-1----:R-:W-:-:S03]  /*7910*/  F2FP.SATFINITE.E4M3.F32.PACK_AB_MERGE_C R19, RZ, R14, RZ ;  /* 0x0000000eff13723e */ /* 0x002fc600048070ff */
[----:B------:R0:W-:Y:S04]  /*7920*/  @!P5 STG.E.U8 desc[UR18][R12.64+0x78], R15 ;  /* 0x0000780f0c00d986 */ /* 0x0001e8000c101112 */
[----:B------:R0:W-:Y:S04]  /*7930*/  @!P2 STG.E.U8 desc[UR18][R12.64+0x79], R19 ;  /* 0x000079130c00a986 */ /* 0x0001e8000c101112 */
[----:B------:R0:W-:Y:S04]  /*7940*/  @!P6 STG.E.U8 desc[UR18][R10.64+0x78], R17 ;  /* 0x000078110a00e986 */ /* 0x0001e8000c101112 */
[----:B------:R0:W-:Y:S02]  /*7950*/  @!P1 STG.E.U8 desc[UR18][R10.64+0x79], R21 ;  /* 0x000079150a009986 */ /* 0x0001e4000c101112 */
.L_x_168:
[----:B------:R-:W-:Y:S05]  /*7960*/  BSYNC B0 ;  /* 0x0000000000007941 */ /* 0x000fea0003800000 */
.L_x_38:
[----:B------:R-:W-:Y:S01]  /*7970*/  ULDC UR6, c[0x0][0xc] ;  /* 0x0000030000067ab9 */ /* 0x000fe20000000800 */
[----:B------:R-:W-:Y:S01]  /*7980*/  ULDC UR7, c[0x0][0x10] ;  /* 0x0000040000077ab9 */ /* 0x000fe20000000800 */
[----:B0-----:R-:W0:Y:S01]  /*7990*/  LDC R7, c[0x0][0x14] ;  /* 0x00000500ff077b82 */ /* 0x001e220000000800 */
[----:B------:R-:W-:Y:S01]  /*79a0*/  UIMAD.WIDE.U32 UR6, UR6, UR7, URZ ;  /* 0x00000007060672a5 */ /* 0x000fe2000f8e003f */
[----:B----4-:R-:W-:Y:S02]  /*79b0*/  IMAD.MOV.U32 R10, RZ, RZ, -0x1 ;  /* 0xffffffffff0a7424 */ /* 0x010fe400078e00ff */
[----:B-----5:R-:W-:-:S03]  /*79c0*/  IMAD.MOV.U32 R6, RZ, RZ, -0x1 ;  /* 0xffffffffff067424 */ /* 0x020fc600078e00ff */
[----:B0-----:R-:W-:-:S04]  /*79d0*/  IMAD.WIDE.U32 R2, R7, UR6, R2 ;  /* 0x0000000607027c25 */ /* 0x001fc8000f8e0002 */
[----:B------:R-:W-:Y:S01]  /*79e0*/  IMAD R7, R7, UR7, RZ ;  /* 0x0000000707077c24 */ /* 0x000fe2000f8e02ff */
[----:B------:R-:W-:Y:S02]  /*79f0*/  ULDC.64 UR6, c[0x0][0x650] ;  /* 0x0001940000067ab9 */ /* 0x000fe40000000a00 */
[----:B------:R-:W-:Y:S01]  /*7a00*/  ISETP.GE.U32.AND P1, PT, R2, UR6, PT ;  /* 0x0000000602007c0c */ /* 0x000fe2000bf26070 */
[--C-:B------:R-:W-:Y:S01]  /*7a10*/  IMAD.IADD R3, R3, 0x1, R7.reuse ;  /* 0x0000000103037824 */ /* 0x100fe200078e0207 */
[----:B------:R-:W-:-:S04]  /*7a20*/  PRMT R7, RZ, 0x7610, R7 ;  /* 0x00007610ff077816 */ /* 0x000fc80000000007 */
[----:B------:R-:W-:-:S13]  /*7a30*/  ISETP.GE.U32.AND.EX P1, PT, R3, UR7, PT, P1 ;  /* 0x0000000703007c0c */ /* 0x000fda000bf26110 */
[----:B------:R-:W-:Y:S05]  /*7a40*/  @P1 BRA `(.L_x_169) ;  /* 0x0000000400601947 */ /* 0x000fea0003800000 */
[----:B------:R-:W0:Y:S01]  /*7a50*/  S2R R20, SR_CTAID.X ;  /* 0x0000000000147919 */ /* 0x000e220000002500 */
[----:B------:R-:W4:Y:S01]  /*7a60*/  LDC.64 R14, c[0x0][0x628] ;  /* 0x00018a00ff0e7b82 */ /* 0x000f220000000a00 */
[----:B------:R-:W-:Y:S01]  /*7a70*/  ULDC UR6, c[0x0][0x150] ;  /* 0x0000540000067ab9 */ /* 0x000fe20000000800 */
[----:B-1----:R-:W-:Y:S01]  /*7a80*/  IMAD.MOV.U32 R12, RZ, RZ, R2 ;  /* 0x000000ffff0c7224 */ /* 0x002fe200078e0002 */
[----:B------:R-:W1:Y:S01]  /*7a90*/  S2R R22, SR_CTAID.Y ;  /* 0x0000000000167919 */ /* 0x000e620000002600 */
[----:B------:R-:W-:-:S04]  /*7aa0*/  IMAD.MOV.U32 R13, RZ, RZ, R3 ;  /* 0x000000ffff0d7224 */ /* 0x000fc800078e0003 */
[----:B------:R-:W1:Y:S08]  /*7ab0*/  LDC R23, c[0x0][0x144] ;  /* 0x00005100ff177b82 */ /* 0x000e700000000800 */
[----:B------:R-:W1:Y:S08]  /*7ac0*/  LDC R16, c[0x0][0x630] ;  /* 0x00018c00ff107b82 */ /* 0x000e700000000800 */
[----:B------:R-:W1:Y:S01]  /*7ad0*/  LDC.64 R18, c[0x0][0x620] ;  /* 0x00018800ff127b82 */ /* 0x000e620000000a00 */
[----:B----4-:R-:W-:-:S04]  /*7ae0*/  ISETP.NE.U32.AND P1, PT, R14, RZ, PT ;  /* 0x000000ff0e00720c */ /* 0x010fc80003f25070 */
[----:B------:R-:W-:Y:S02]  /*7af0*/  ISETP.NE.AND.EX P1, PT, R15, RZ, PT, P1 ;  /* 0x000000ff0f00720c */ /* 0x000fe40003f25310 */
[----:B0-----:R-:W-:-:S05]  /*7b00*/  I2FP.F32.U32 R6, R20 ;  /* 0x0000001400067245 */ /* 0x001fca0000201000 */
[----:B------:R-:W-:-:S04]  /*7b10*/  FMUL R6, R6, UR6 ;  /* 0x0000000606067c20 */ /* 0x000fc80008400000 */
[----:B------:R0:W4:Y:S02]  /*7b20*/  F2I.U32.TRUNC.NTZ R21, R6 ;  /* 0x0000000600157305 */ /* 0x000124000020f000 */
[----:B------:R-:W-:Y:S05]  /*7b30*/  @!P1 BRA `(.L_x_170) ;  /* 0x0000000000289947 */ /* 0x000fea0003800000 */
[----:B------:R-:W5:Y:S02]  /*7b40*/  LDC R7, c[0x0][0x634] ;  /* 0x00018d00ff077b82 */ /* 0x000f640000000800 */
[----:B-----5:R-:W-:-:S05]  /*7b50*/  IADD3 R13, P1, R2, R7, RZ ;  /* 0x00000007020d7210 */ /* 0x020fca0007f3e0ff */
[----:B------:R-:W-:-:S04]  /*7b60*/  IMAD.X R17, RZ, RZ, R3, P1 ;  /* 0x000000ffff117224 */ /* 0x000fc800008e0603 */
[----:B0-----:R-:W-:-:S04]  /*7b70*/  IMAD.WIDE.U32 R6, R17, R14, RZ ;  /* 0x0000000e11067225 */ /* 0x001fc800078e00ff */
[----:B------:R-:W-:-:S04]  /*7b80*/  IMAD.WIDE.U32 R10, P1, R13, R15, R6 ;  /* 0x0000000f0d0a7225 */ /* 0x000fc80007820006 */
[----:B------:R-:W-:-:S04]  /*7b90*/  IMAD.WIDE.U32 R6, R13, R14, RZ ;  /* 0x0000000e0d067225 */ /* 0x000fc800078e00ff */
[----:B------:R-:W-:Y:S01]  /*7ba0*/  IMAD.X R13, RZ, RZ, RZ, P1 ;  /* 0x000000ffff0d7224 */ /* 0x000fe200008e06ff */
[----:B------:R-:W-:Y:S01]  /*7bb0*/  IADD3 RZ, P1, R7, R10, RZ ;  /* 0x0000000a07ff7210 */ /* 0x000fe20007f3e0ff */
[----:B------:R-:W-:-:S04]  /*7bc0*/  IMAD.MOV.U32 R12, RZ, RZ, R11 ;  /* 0x000000ffff0c7224 */ /* 0x000fc800078e000b */
[----:B------:R-:W-:-:S08]  /*7bd0*/  IMAD.WIDE.U32.X R12, R17, R15, R12, P1 ;  /* 0x0000000f110c7225 */ /* 0x000fd000008e040c */
.L_x_170:
[----:B------:R-:W5:Y:S01]  /*7be0*/  LDC.64 R28, c[0x0][0x640] ;  /* 0x00019000ff1c7b82 */ /* 0x000f620000000a00 */
[-C--:B-1----:R-:W-:Y:S01]  /*7bf0*/  SHF.R.U64 R17, R12, R16.reuse, R13 ;  /* 0x000000100c117219 */ /* 0x082fe2000000120d */
[----:B----4-:R-:W-:Y:S01]  /*7c00*/  IMAD.MOV R21, RZ, RZ, -R21 ;  /* 0x000000ffff157224 */ /* 0x010fe200078e0a15 */
[----:B0-----:R-:W-:Y:S01]  /*7c10*/  SHF.R.U32.HI R6, RZ, R16, R13 ;  /* 0x00000010ff067219 */ /* 0x001fe2000001160d */
[----:B------:R-:W-:Y:S01]  /*7c20*/  ULDC UR6, c[0x0][0x154] ;  /* 0x0000550000067ab9 */ /* 0x000fe20000000800 */
[----:B------:R-:W-:Y:S01]  /*7c30*/  IADD3 R11, P1, RZ, -R17, RZ ;  /* 0x80000011ff0b7210 */ /* 0x000fe20007f3e0ff */
[----:B------:R-:W-:Y:S02]  /*7c40*/  IMAD R23, R23, R21, R20 ;  /* 0x0000001517177224 */ /* 0x000fe400078e0214 */
[----:B------:R-:W0:Y:S01]  /*7c50*/  LDC R12, c[0x0][0x618] ;  /* 0x00018600ff0c7b82 */ /* 0x000e220000000800 */
[----:B------:R-:W-:Y:S02]  /*7c60*/  IMAD.MOV.U32 R13, RZ, RZ, 0x1 ;  /* 0x00000001ff0d7424 */ /* 0x000fe400078e00ff */
[----:B------:R-:W-:-:S04]  /*7c70*/  IMAD.X R7, RZ, RZ, ~R6, P1 ;  /* 0x000000ffff077224 */ /* 0x000fc800008e0e06 */
[-C--:B------:R-:W-:Y:S01]  /*7c80*/  IMAD R10, R7, R18.reuse, RZ ;  /* 0x00000012070a7224 */ /* 0x080fe200078e02ff */
[----:B--23--:R-:W1:Y:S01]  /*7c90*/  LDC R24, c[0x0][0x608] ;  /* 0x00018200ff187b82 */ /* 0x00ce620000000800 */
[----:B------:R-:W-:-:S04]  /*7ca0*/  IMAD.WIDE.U32 R6, R11, R18, R2 ;  /* 0x000000120b067225 */ /* 0x000fc800078e0002 */
[----:B------:R-:W-:Y:S01]  /*7cb0*/  IMAD R11, R11, R19, R10 ;  /* 0x000000130b0b7224 */ /* 0x000fe200078e020a */
[----:B------:R-:W-:Y:S02]  /*7cc0*/  I2FP.F32.U32 R10, R22 ;  /* 0x00000016000a7245 */ /* 0x000fe40000201000 */
[----:B------:R-:W2:Y:S01]  /*7cd0*/  LDC R26, c[0x0][0x658] ;  /* 0x00019600ff1a7b82 */ /* 0x000ea20000000800 */
[----:B------:R-:W-:Y:S01]  /*7ce0*/  IMAD.IADD R7, R7, 0x1, R11 ;  /* 0x0000000107077824 */ /* 0x000fe200078e020b */
[----:B-----5:R-:W-:Y:S01]  /*7cf0*/  ISETP.NE.U32.AND P1, PT, R28, RZ, PT ;  /* 0x000000ff1c00720c */ /* 0x020fe20003f25070 */
[----:B------:R-:W-:Y:S01]  /*7d00*/  FMUL R10, R10, UR6 ;  /* 0x000000060a0a7c20 */ /* 0x000fe20008400000 */
[----:B------:R-:W-:Y:S02]  /*7d10*/  IMAD.MOV.U32 R11, RZ, RZ, -0x1 ;  /* 0xffffffffff0b7424 */ /* 0x000fe400078e00ff */
[----:B------:R-:W-:Y:S01]  /*7d20*/  ISETP.NE.AND.EX P1, PT, R29, RZ, PT, P1 ;  /* 0x000000ff1d00720c */ /* 0x000fe20003f25310 */
[----:B------:R3:W4:Y:S01]  /*7d30*/  F2I.U32.TRUNC.NTZ R19, R10 ;  /* 0x0000000a00137305 */ /* 0x000722000020f000 */
[----:B------:R-:W3:Y:S01]  /*7d40*/  LDC R21, c[0x0][0x148] ;  /* 0x00005200ff157b82 */ /* 0x000ee20000000800 */
[----:B0-----:R-:W-:-:S02]  /*7d50*/  SHF.R.U64 R16, R6, R12, R7 ;  /* 0x0000000c06107219 */ /* 0x001fc40000001207 */
[----:B------:R-:W-:-:S05]  /*7d60*/  SHF.R.U32.HI R7, RZ, R12, R7 ;  /* 0x0000000cff077219 */ /* 0x000fca0000011607 */
[----:B------:R-:W0:Y:S01]  /*7d70*/  LDC R20, c[0x0][0x600] ;  /* 0x00018000ff147b82 */ /* 0x000e220000000800 */
[-CC-:B-1----:R-:W-:Y:S02]  /*7d80*/  SHF.R.U64 R14, R16, R24.reuse, R7.reuse ;  /* 0x00000018100e7219 */ /* 0x182fe40000001207 */
[----:B------:R-:W-:-:S05]  /*7d90*/  SHF.R.U32.HI R7, RZ, R24, R7 ;  /* 0x00000018ff077219 */ /* 0x000fca0000011607 */
[----:B------:R-:W1:Y:S01]  /*7da0*/  LDC R27, c[0x0][0x648] ;  /* 0x00019200ff1b7b82 */ /* 0x000e620000000800 */
[-CC-:B--2---:R-:W-:Y:S02]  /*7db0*/  SHF.R.U64 R18, R14, R26.reuse, R7.reuse ;  /* 0x0000001a0e127219 */ /* 0x184fe40000001207 */
[-C--:B------:R-:W-:Y:S02]  /*7dc0*/  SHF.L.U32 R11, R11, R26.reuse, RZ ;  /* 0x0000001a0b0b7219 */ /* 0x080fe400000006ff */
[-C--:B------:R-:W-:Y:S01]  /*7dd0*/  SHF.R.U32.HI R7, RZ, R26.reuse, R7 ;  /* 0x0000001aff077219 */ /* 0x080fe20000011607 */
[----:B------:R-:W-:Y:S01]  /*7de0*/  IMAD.MOV.U32 R6, RZ, RZ, R18 ;  /* 0x000000ffff067224 */ /* 0x000fe200078e0012 */
[----:B------:R-:W-:Y:S01]  /*7df0*/  SHF.L.U32 R26, R13, R26, RZ ;  /* 0x0000001a0d1a7219 */ /* 0x000fe200000006ff */
[----:B------:R-:W2:Y:S01]  /*7e00*/  LDC R30, c[0x0][0x638] ;  /* 0x00018e00ff1e7b82 */ /* 0x000ea20000000800 */
[----:B------:R-:W-:-:S07]  /*7e10*/  LOP3.LUT R25, RZ, R11, RZ, 0x33, !PT ;  /* 0x0000000bff197212 */ /* 0x000fce00078e33ff */
[----:B------:R-:W0:Y:S01]  /*7e20*/  LDC R31, c[0x0][0x610] ;  /* 0x00018400ff1f7b82 */ /* 0x000e220000000800 */
[----:B----4-:R-:W-:Y:S05]  /*7e30*/  @!P1 BRA `(.L_x_171) ;  /* 0x0000000000289947 */ /* 0x010fea0003800000 */
[----:B------:R-:W4:Y:S02]  /*7e40*/  LDC R13, c[0x0][0x64c] ;  /* 0x00019300ff0d7b82 */ /* 0x000f240000000800 */
[----:B----4-:R-:W-:-:S05]  /*7e50*/  IADD3 R13, P1, R18, R13, RZ ;  /* 0x0000000d120d7210 */ /* 0x010fca0007f3e0ff */
[----:B------:R-:W-:-:S04]  /*7e60*/  IMAD.X R15, RZ, RZ, R7, P1 ;  /* 0x000000ffff0f7224 */ /* 0x000fc800008e0607 */
[----:B------:R-:W-:-:S04]  /*7e70*/  IMAD.WIDE.U32 R6, R15, R28, RZ ;  /* 0x0000001c0f067225 */ /* 0x000fc800078e00ff */
[----:B---3--:R-:W-:-:S04]  /*7e80*/  IMAD.WIDE.U32 R10, P1, R13, R29, R6 ;  /* 0x0000001d0d0a7225 */ /* 0x008fc80007820006 */
[----:B------:R-:W-:-:S04]  /*7e90*/  IMAD.WIDE.U32 R6, R13, R28, RZ ;  /* 0x0000001c0d067225 */ /* 0x000fc800078e00ff */
[----:B------:R-:W-:Y:S01]  /*7ea0*/  IMAD.X R13, RZ, RZ, RZ, P1 ;  /* 0x000000ffff0d7224 */ /* 0x000fe200008e06ff */
[----:B------:R-:W-:Y:S01]  /*7eb0*/  IADD3 RZ, P1, R7, R10, RZ ;  /* 0x0000000a07ff7210 */ /* 0x000fe20007f3e0ff */
[----:B------:R-:W-:-:S04]  /*7ec0*/  IMAD.MOV.U32 R12, RZ, RZ, R11 ;  /* 0x000000ffff0c7224 */ /* 0x000fc800078e000b */
[----:B------:R-:W-:-:S08]  /*7ed0*/  IMAD.WIDE.U32.X R6, R15, R29, R12, P1 ;  /* 0x0000001d0f067225 */ /* 0x000fd000008e040c */
.L_x_171:
[----:B-1----:R-:W-:Y:S01]  /*7ee0*/  SHF.R.U64 R6, R6, R27, R7 ;  /* 0x0000001b06067219 */ /* 0x002fe20000001207 */
[----:B0-----:R-:W-:Y:S01]  /*7ef0*/  VIADD R13, R20, 0xffffffff ;  /* 0xffffffff140d7836 */ /* 0x001fe20000000000 */
[----:B------:R-:W-:Y:S01]  /*7f00*/  LOP3.LUT R11, R14, R25, RZ, 0xc0, !PT ;  /* 0x000000190e0b7212 */ /* 0x000fe200078ec0ff */
[----:B------:R-:W-:Y:S02]  /*7f10*/  IMAD.MOV R19, RZ, RZ, -R19 ;  /* 0x000000ffff137224 */ /* 0x000fe400078e0a13 */
[----:B------:R-:W-:Y:S02]  /*7f20*/  IMAD.MOV R7, RZ, RZ, -R6 ;  /* 0x000000ffff077224 */ /* 0x000fe400078e0a06 */
[----:B------:R-:W-:Y:S01]  /*7f30*/  IMAD R26, R26, R6, R11 ;  /* 0x000000061a1a7224 */ /* 0x000fe200078e020b */
[----:B------:R-:W-:Y:S01]  /*7f40*/  LOP3.LUT R11, R16, R13, RZ, 0xc0, !PT ;  /* 0x0000000d100b7212 */ /* 0x000fe200078ec0ff */
[----:B---3--:R-:W-:Y:S02]  /*7f50*/  @P3 IMAD R23, R21, R19, R22 ;  /* 0x0000001315173224 */ /* 0x008fe400078e0216 */
[----:B--2---:R-:W-:-:S02]  /*7f60*/  IMAD R6, R7, R30, R18 ;  /* 0x0000001e07067224 */ /* 0x004fc400078e0212 */
[----:B------:R-:W-:Y:S02]  /*7f70*/  IMAD R26, R26, R31, R23 ;  /* 0x0000001f1a1a7224 */ /* 0x000fe400078e0217 */
[----:B------:R-:W-:Y:S02]  /*7f80*/  IMAD R11, R6, R20, R11 ;  /* 0x00000014060b7224 */ /* 0x000fe400078e020b */
[----:B------:R-:W-:Y:S02]  /*7f90*/  IMAD.MOV.U32 R7, RZ, RZ, 0x1 ;  /* 0x00000001ff077424 */ /* 0x000fe400078e00ff */
[----:B------:R-:W-:Y:S01]  /*7fa0*/  IMAD.MOV.U32 R6, RZ, RZ, R17 ;  /* 0x000000ffff067224 */ /* 0x000fe200078e0011 */
[----:B------:R-:W-:Y:S02]  /*7fb0*/  SEL R10, R11, R26, !P3 ;  /* 0x0000001a0b0a7207 */ /* 0x000fe40005800000 */
[----:B------:R-:W-:-:S07]  /*7fc0*/  SEL R26, R26, R11, !P3 ;  /* 0x0000000b1a1a7207 */ /* 0x000fce0005800000 */
.L_x_169:
[----:B------:R-:W-:Y:S01]  /*7fd0*/  LOP3.LUT P1, RZ, R7, 0xff, RZ, 0xc0, !PT ;  /* 0x000000ff07ff7812 */ /* 0x000fe2000782c0ff */
[----:B------:R-:W-:-:S12]  /*7fe0*/  IMAD.MOV.U32 R7, RZ, RZ, R26 ;  /* 0x000000ffff077224 */ /* 0x000fd800078e001a */
[----:B------:R-:W-:Y:S05]  /*7ff0*/  @P1 BRA `(.L_x_172) ;  /* 0xffffff9400201947 */ /* 0x000fea000383ffff */
[----:B------:R-:W-:Y:S05]  /*8000*/  EXIT ;  /* 0x000000000000794d */ /* 0x000fea0003800000 */
.L_x_8:
[----:B0-----:R-:W-:Y:S01]  /*8010*/  ULDC.64 UR4, c[0x0][0x650] ;  /* 0x0001940000047ab9 */ /* 0x001fe20000000a00 */
        /* <DEDUP_REMOVED lines=25> */
.L_x_174:
[----:B------:R-:W0:Y:S01]  /*81b0*/  LDC.64 R28, c[0x0][0x640] ;  /* 0x00019000ff1c7b82 */ /* 0x000e220000000a00 */
[-CC-:B------:R-:W-:Y:S01]  /*81c0*/  SHF.R.U64 R21, R16, R10.reuse, R17.reuse ;  /* 0x0000000a10157219 */ /* 0x180fe20000001211 */
[----:B------:R-:W-:Y:S01]  /*81d0*/  IMAD.MOV.U32 R27, RZ, RZ, 0x1 ;  /* 0x00000001ff1b7424 */ /* 0x000fe200078e00ff */
[----:B------:R-:W-:Y:S02]  /*81e0*/  SHF.R.U32.HI R5, RZ, R10, R17 ;  /* 0x0000000aff057219 */ /* 0x000fe40000011611 */
[----:B------:R-:W-:-:S03]  /*81f0*/  IADD3 R7, P0, RZ, -R21, RZ ;  /* 0x80000015ff077210 */ /* 0x000fc60007f1e0ff */
[----:B------:R-:W1:Y:S02]  /*8200*/  LDC R14, c[0x0][0x618] ;  /* 0x00018600ff0e7b82 */ /* 0x000e640000000800 */
[----:B------:R-:W-:Y:S02]  /*8210*/  IMAD.X R5, RZ, RZ, ~R5, P0 ;  /* 0x000000ffff057224 */ /* 0x000fe400000e0e05 */
[----:B------:R-:W-:-:S04]  /*8220*/  IMAD.WIDE.U32 R12, R7, R24, R2 ;  /* 0x00000018070c7225 */ /* 0x000fc800078e0002 */
[----:B------:R-:W2:Y:S01]  /*8230*/  LDC R16, c[0x0][0x608] ;  /* 0x00018200ff107b82 */ /* 0x000ea20000000800 */
[----:B------:R-:W-:-:S04]  /*8240*/  IMAD R10, R5, R24, RZ ;  /* 0x00000018050a7224 */ /* 0x000fc800078e02ff */
[----:B------:R-:W-:Y:S02]  /*8250*/  IMAD R5, R7, R25, R10 ;  /* 0x0000001907057224 */ /* 0x000fe400078e020a */
[----:B------:R-:W-:Y:S01]  /*8260*/  IMAD.MOV.U32 R7, RZ, RZ, -0x1 ;  /* 0xffffffffff077424 */ /* 0x000fe200078e00ff */
[----:B------:R-:W3:Y:S01]  /*8270*/  LDC R26, c[0x0][0x658] ;  /* 0x00019600ff1a7b82 */ /* 0x000ee20000000800 */
[----:B------:R-:W-:Y:S01]  /*8280*/  IMAD.IADD R5, R13, 0x1, R5 ;  /* 0x000000010d057824 */ /* 0x000fe200078e0205 */
[----:B0-----:R-:W-:-:S04]  /*8290*/  ISETP.NE.U32.AND P0, PT, R28, RZ, PT ;  /* 0x000000ff1c00720c */ /* 0x001fc80003f05070 */
        /* <DEDUP_REMOVED lines=8> */
[-CC-:B---3--:R-:W-:Y:S02]  /*8320*/  SHF.R.U64 R24, R22, R26.reuse, R5.reuse ;  /* 0x0000001a16187219 */ /* 0x188fe40000001205 */
[-C--:B------:R-:W-:Y:S02]  /*8330*/  SHF.L.U32 R7, R7, R26.reuse, RZ ;  /* 0x0000001a07077219 */ /* 0x080fe400000006ff */
[----:B------:R-:W-:Y:S01]  /*8340*/  SHF.R.U32.HI R13, RZ, R26, R5 ;  /* 0x0000001aff0d7219 */ /* 0x000fe20000011605 */
[----:B------:R-:W-:Y:S01]  /*8350*/  IMAD.MOV.U32 R12, RZ, RZ, R24 ;  /* 0x000000ffff0c7224 */ /* 0x000fe200078e0018 */
[----:B------:R-:W-:Y:S01]  /*8360*/  LOP3.LUT R31, RZ, R7, RZ, 0x33, !PT ;  /* 0x00000007ff1f7212 */ /* 0x000fe200078e33ff */
[----:B------:R-:W3:Y:S01]  /*8370*/  LDC R30, c[0x0][0x610] ;  /* 0x00018400ff1e7b82 */ /* 0x000ee20000000800 */
[----:B------:R-:W-:Y:S05]  /*8380*/  @!P0 BRA `(.L_x_175) ;  /* 0x0000000000288947 */ /* 0x000fea0003800000 */
        /* <DEDUP_REMOVED lines=10> */
.L_x_175:
[----:B-1----:R-:W-:Y:S01]  /*8430*/  SHF.R.U64 R10, R12, R10, R13 ;  /* 0x0000000a0c0a7219 */ /* 0x002fe2000000120d */
[----:B0-----:R-:W-:Y:S01]  /*8440*/  VIADD R9, R23, 0xffffffff ;  /* 0xffffffff17097836 */ /* 0x001fe20000000000 */
[----:B------:R-:W-:Y:S01]  /*8450*/  SHF.L.U32 R27, R27, R26, RZ ;  /* 0x0000001a1b1b7219 */ /* 0x000fe200000006ff */
[----:B------:R-:W-:Y:S01]  /*8460*/  @P3 IMAD R11, R19, R20, R8 ;  /* 0x00000014130b3224 */ /* 0x000fe200078e0208 */
[----:B------:R-:W-:Y:S01]  /*8470*/  LOP3.LUT R5, R22, R31, RZ, 0xc0, !PT ;  /* 0x0000001f16057212 */ /* 0x000fe200078ec0ff */
[----:B------:R-:W-:Y:S01]  /*8480*/  IMAD.MOV R7, RZ, RZ, -R10 ;  /* 0x000000ffff077224 */ /* 0x000fe200078e0a0a */
[----:B------:R-:W-:Y:S01]  /*8490*/  LOP3.LUT R8, R18, R9, RZ, 0xc0, !PT ;  /* 0x0000000912087212 */ /* 0x000fe200078ec0ff */
[----:B------:R-:W-:Y:S02]  /*84a0*/  IMAD.MOV.U32 R9, RZ, RZ, 0x1 ;  /* 0x00000001ff097424 */ /* 0x000fe400078e00ff */
[----:B------:R-:W-:Y:S02]  /*84b0*/  IMAD R10, R27, R10, R5 ;  /* 0x0000000a1b0a7224 */ /* 0x000fe400078e0205 */
[----:B--2---:R-:W-:-:S02]  /*84c0*/  IMAD R5, R7, R25, R24 ;  /* 0x0000001907057224 */ /* 0x004fc400078e0218 */
[----:B---3--:R-:W-:Y:S02]  /*84d0*/  IMAD R7, R10, R30, R11 ;  /* 0x0000001e0a077224 */ /* 0x008fe400078e020b */
[----:B------:R-:W-:Y:S01]  /*84e0*/  IMAD R8, R5, R23, R8 ;  /* 0x0000001705087224 */ /* 0x000fe200078e0208 */
[----:B------:R-:W-:Y:S01]  /*84f0*/  PRMT R5, R9, 0x7610, R5 ;  /* 0x0000761009057816 */ /* 0x000fe20000000005 */
[----:B------:R-:W-:-:S03]  /*8500*/  IMAD.MOV.U32 R17, RZ, RZ, R21 ;  /* 0x000000ffff117224 */ /* 0x000fc600078e0015 */
[----:B------:R-:W-:Y:S02]  /*8510*/  SEL R14, R8, R7, !P3 ;  /* 0x00000007080e7207 */ /* 0x000fe40005800000 */
[----:B------:R-:W-:-:S07]  /*8520*/  SEL R7, R7, R8, !P3 ;  /* 0x0000000807077207 */ /* 0x000fce0005800000 */
.L_x_173:
[----:B------:R-:W-:-:S08]  /*8530*/  NOP ;  /* 0x0000000000007918 */ /* 0x000fd00000000000 */
[----:B------:R-:W0:-:S00]  /*8540*/  USETMAXREG.DEALLOC.CTAPOOL 0x28 ;  /* 0x00000028000079c8 */ /* 0x000e0000080e0500 */
[----:B0-----:R-:W-:-:S13]  /*8550*/  ISETP.NE.AND P0, PT, R6, RZ, PT ;  /* 0x000000ff0600720c */ /* 0x001fda0003f05270 */
[----:B------:R-:W-:Y:S05]  /*8560*/  @P0 EXIT ;  /* 0x000000000000094d */ /* 0x000fea0003800000 */
[----:B------:R-:W-:Y:S01]  /*8570*/  LOP3.LUT P0, RZ, R5, 0xff, RZ, 0xc0, !PT ;  /* 0x000000ff05ff7812 */ /* 0x000fe2000780c0ff */
[----:B------:R-:W-:Y:S02]  /*8580*/  IMAD.MOV.U32 R5, RZ, RZ, 0x1 ;  /* 0x00000001ff057424 */ /* 0x000fe400078e00ff */
[----:B------:R-:W-:-:S10]  /*8590*/  IMAD.MOV.U32 R10, RZ, RZ, RZ ;  /* 0x000000ffff0a7224 */ /* 0x000fd400078e00ff */
[----:B------:R-:W-:Y:S05]  /*85a0*/  @!P0 BRA `(.L_x_176) ;  /* 0x0000000c00308947 */ /* 0x000fea0003800000 */
[----:B------:R-:W0:Y:S01]  /*85b0*/  LDC R5, c[0x0][0x28c] ;  /* 0x0000a300ff057b82 */ /* 0x000e220000000800 */
[----:B------:R-:W-:Y:S01]  /*85c0*/  ULDC UR5, c[0x0][0x658] ;  /* 0x0001960000057ab9 */ /* 0x000fe20000000800 */
[----:B------:R-:W-:Y:S01]  /*85d0*/  UMOV UR7, 0xffffffff ;  /* 0xffffffff00077882 */ /* 0x000fe20000000000 */
[----:B------:R-:W-:Y:S01]  /*85e0*/  ULDC UR6, c[0x0][0xc] ;  /* 0x0000030000067ab9 */ /* 0x000fe20000000800 */
[----:B------:R-:W-:Y:S01]  /*85f0*/  USHF.L.U32 UR8, UR7, UR5, URZ ;  /* 0x0000000507087299 */ /* 0x000fe2000800063f */
[----:B------:R-:W-:Y:S01]  /*8600*/  BSSY B0, `(.L_x_176) ;  /* 0x00000c6000007945 */ /* 0x000fe20003800000 */
[----:B------:R-:W-:Y:S01]  /*8610*/  UMOV UR9, 0x1 ;  /* 0x0000000100097882 */ /* 0x000fe20000000000 */
[----:B------:R-:W-:Y:S01]  /*8620*/  ULDC UR7, c[0x0][0x10] ;  /* 0x0000040000077ab9 */ /* 0x000fe20000000800 */
[----:B------:R-:W1:Y:S01]  /*8630*/  S2UR UR10, SR_CgaCtaId ;  /* 0x00000000000a79c3 */ /* 0x000e620000008800 */
[----:B------:R-:W-:Y:S01]  /*8640*/  UIMAD.WIDE.U32 UR6, UR6, UR7, URZ ;  /* 0x00000007060672a5 */ /* 0x000fe2000f8e003f */
[----:B------:R-:W-:Y:S01]  /*8650*/  IMAD.MOV.U32 R16, RZ, RZ, 0x1 ;  /* 0x00000001ff107424 */ /* 0x000fe200078e00ff */
[----:B------:R-:W-:Y:S01]  /*8660*/  USHF.L.U32 UR18, UR9, UR5, URZ ;  /* 0x0000000509127299 */ /* 0x000fe2000800063f */
[----:B------:R-:W-:Y:S01]  /*8670*/  LOP3.LUT R15, R4, 0x2, RZ, 0xfc, !PT ;  /* 0x00000002040f7812 */ /* 0x000fe200078efcff */
[----:B------:R-:W-:Y:S01]  /*8680*/  IMAD.MOV.U32 R10, RZ, RZ, RZ ;  /* 0x000000ffff0a7224 */ /* 0x000fe200078e00ff */
[----:B------:R-:W-:Y:S01]  /*8690*/  ULDC UR5, c[0x0][0x14] ;  /* 0x0000050000057ab9 */ /* 0x000fe20000000800 */
[----:B------:R-:W-:Y:S01]  /*86a0*/  ULDC UR4, c[0x0][0x600] ;  /* 0x0001800000047ab9 */ /* 0x000fe20000000800 */
[----:B------:R-:W-:-:S02]  /*86b0*/  UIMAD.WIDE.U32 UR20, UR6, UR5, URZ ;  /* 0x00000005061472a5 */ /* 0x000fc4000f8e003f */
[----:B------:R-:W-:Y:S02]  /*86c0*/  UIMAD UR13, UR7, UR5, URZ ;  /* 0x00000005070d72a4 */ /* 0x000fe4000f8e023f */
[----:B------:R-:W-:Y:S02]  /*86d0*/  UIADD3 UR4, UR4, -0x1, URZ ;  /* 0xffffffff04047890 */ /* 0x000fe4000fffe03f */
[----:B------:R-:W-:Y:S01]  /*86e0*/  ULOP3.LUT UR17, URZ, UR8, URZ, 0x33, !UPT ;  /* 0x000000083f117292 */ /* 0x000fe2000f8e333f */
[----:B0-----:R-:W-:Y:S01]  /*86f0*/  VIADD R5, R5, 0x1f ;  /* 0x0000001f05057836 */ /* 0x001fe20000000000 */
[----:B------:R-:W-:Y:S01]  /*8700*/  UIADD3 UR13, UR21, UR13, URZ ;  /* 0x0000000d150d7290 */ /* 0x000fe2000fffe03f */
[----:B------:R-:W-:-:S03]  /*8710*/  ULDC.64 UR22, c[0x0][0x198] ;  /* 0x0000660000167ab9 */ /* 0x000fc60000000a00 */
[----:B------:R-:W-:Y:S01]  /*8720*/  SHF.R.S32.HI R6, RZ, 0x1f, R5 ;  /* 0x0000001fff067819 */ /* 0x000fe20000011405 */
[----:B-1----:R-:W-:-:S03]  /*8730*/  IMAD.U32 R12, RZ, RZ, UR10 ;  /* 0x0000000aff0c7e24 */ /* 0x002fc6000f8e00ff */
[----:B------:R-:W-:Y:S01]  /*8740*/  LEA.HI R6, R6, R5, RZ, 0x5 ;  /* 0x0000000506067211 */ /* 0x000fe200078f28ff */
[----:B------:R-:W-:-:S03]  /*8750*/  IMAD.MOV.U32 R5, RZ, RZ, 0x1 ;  /* 0x00000001ff057424 */ /* 0x000fc600078e00ff */
[----:B------:R-:W-:-:S05]  /*8760*/  SHF.R.S32.HI R11, RZ, 0x5, R6 ;  /* 0x00000005ff0b7819 */ /* 0x000fca0000011406 */
[----:B------:R-:W-:-:S07]  /*8770*/  VIADD R13, R11, 0x1 ;  /* 0x000000010b0d7836 */ /* 0x000fce0000000000 */
.L_x_187:
[----:B------:R-:W-:-:S03]  /*8780*/  UMOV UR5, 0xffffffff ;  /* 0xffffffff00057882 */ /* 0x000fc60000000000 */
[----:B------:R-:W-:Y:S05]  /*8790*/  BRA.DIV UR5, `(.L_x_177) ;  /* 0x0000001e05047947 */ /* 0x000fea000b800000 */
[----:B------:R-:W-:-:S13]  /*87a0*/  ELECT P0, URZ, PT ;  /* 0x00000000003f782f */ /* 0x000fda0003800000 */
.L_x_222:
[----:B------:R-:W0:Y:S01]  /*87b0*/  LDC R6, c[0x0][0x28c] ;  /* 0x0000a300ff067b82 */ /* 0x000e220000000800 */
[----:B------:R-:W-:Y:S01]  /*87c0*/  BSSY B1, `(.L_x_178) ;  /* 0x0000039000017945 */ /* 0x000fe20003800000 */
[----:B0-----:R-:W-:-:S13]  /*87d0*/  ISETP.LT.OR P0, PT, R6, 0x1, !P0 ;  /* 0x000000010600780c */ /* 0x001fda0004701670 */
[----:B------:R-:W-:Y:S05]  /*87e0*/  @P0 BRA `(.L_x_179) ;  /* 0x0000000000d80947 */ /* 0x000fea0003800000 */
[----:B------:R-:W-:Y:S02]  /*87f0*/  IMAD R12, R7, 0x4, R12 ;  /* 0x00000004070c7824 */ /* 0x000fe400078e020c */
[----:B------:R-:W-:Y:S02]  /*8800*/  IMAD.SHL.U32 R18, R14, 0x80, RZ ;  /* 0x000000800e127824 */ /* 0x000fe400078e00ff */
[----:B------:R-:W-:Y:S02]  /*8810*/  IMAD.MOV.U32 R22, RZ, RZ, RZ ;  /* 0x000000ffff167224 */ /* 0x000fe400078e00ff */
[----:B------:R-:W-:Y:S02]  /*8820*/  IMAD.MOV.U32 R6, RZ, RZ, R13 ;  /* 0x000000ffff067224 */ /* 0x000fe400078e000d */
[----:B------:R-:W-:Y:S02]  /*8830*/  IMAD.MOV.U32 R7, RZ, RZ, R5 ;  /* 0x000000ffff077224 */ /* 0x000fe400078e0005 */
[----:B------:R-:W-:-:S02]  /*8840*/  IMAD.MOV.U32 R8, RZ, RZ, R10 ;  /* 0x000000ffff087224 */ /* 0x000fc400078e000a */
[----:B------:R-:W-:-:S07]  /*8850*/  IMAD.SHL.U32 R19, R12, 0x20, RZ ;  /* 0x000000200c137824 */ /* 0x000fce00078e00ff */
.L_x_182:
[----:B------:R-:W0:Y:S01]  /*8860*/  S2UR UR5, SR_CgaCtaId ;  /* 0x00000000000579c3 */ /* 0x000e220000008800 */
[----:B------:R-:W-:Y:S02]  /*8870*/  MOV R9, 0x400 ;  /* 0x0000040000097802 */ /* 0x000fe40000000f00 */
[----:B------:R-:W-:-:S13]  /*8880*/  LOP3.LUT P1, RZ, R0, 0x7f, RZ, 0xc0, !PT ;  /* 0x0000007f00ff7812 */ /* 0x000fda000782c0ff */
[----:B------:R-:W1:Y:S01]  /*8890*/  @!P1 LDC R14, c[0x0][0x500] ;  /* 0x00014000ff0e9b82 */ /* 0x000e620000000800 */
[----:B0-----:R-:W-:-:S05]  /*88a0*/  IMAD.U32 R12, RZ, RZ, UR5 ;  /* 0x00000005ff0c7e24 */ /* 0x001fca000f8e00ff */
[----:B------:R-:W-:Y:S02]  /*88b0*/  LEA R21, R12, R9, 0x18 ;  /* 0x000000090c157211 */ /* 0x000fe400078ec0ff */
[----:B------:R-:W-:-:S03]  /*88c0*/  SHF.L.U32 R9, R7, 0x1f, RZ ;  /* 0x0000001f07097819 */ /* 0x000fc600000006ff */
[----:B------:R-:W-:-:S04]  /*88d0*/  IMAD R20, R8, 0x8, R21 ;  /* 0x0000000808147824 */ /* 0x000fc800078e0215 */
[----:B------:R-:W0:Y:S02]  /*88e0*/  SYNCS.PHASECHK.TRANS64.TRYWAIT P0, [R20+URZ+0xe0], R9 ;  /* 0x0000e009140075a7 */ /* 0x000e24000800017f */
[----:B01----:R-:W-:Y:S05]  /*88f0*/  @!P0 BRA `(.L_x_180) ;  /* 0x0000001800cc8947 */ /* 0x003fea0003800000 */
.L_x_223:
[----:B0-----:R-:W-:Y:S01]  /*8900*/  PRMT R9, R15, 0x9910, RZ ;  /* 0x000099100f097816 */ /* 0x001fe200000000ff */
[----:B------:R0:W-:Y:S03]  /*8910*/  @!P1 SYNCS.ARRIVE.TRANS64 RZ, [R20+URZ], R14 ;  /* 0x0000000e14ff99a7 */ /* 0x0001e6000800003f */
[----:B------:R-:W-:-:S13]  /*8920*/  ISETP.NE.AND P0, PT, R9, 0x2, PT ;  /* 0x000000020900780c */ /* 0x000fda0003f05270 */
[----:B0-----:R-:W-:Y:S05]  /*8930*/  @P0 BRA `(.L_x_181) ;  /* 0x0000000000040947 */ /* 0x001fea0003800000 */
[----:B------:R-:W-:Y:S01]  /*8940*/  BPT.TRAP 0x1 ;  /* 0x000000040000795c */ /* 0x000fe20000300000 */
.L_x_181:
[----:B------:R-:W-:Y:S01]  /*8950*/  IMAD.SHL.U32 R9, R8, 0x1000, RZ ;  /* 0x0000100008097824 */ /* 0x000fe200078e00ff */
[C---:B------:R-:W-:Y:S01]  /*8960*/  R2UR UR8, R21.reuse ;  /* 0x00000000150872ca */ /* 0x040fe200000e0000 */
[----:B------:R-:W-:Y:S01]  /*8970*/  VIADD R6, R6, 0xffffffff ;  /* 0xffffffff06067836 */ /* 0x000fe20000000000 */
[----:B------:R-:W-:Y:S01]  /*8980*/  R2UR UR9, R20 ;  /* 0x00000000140972ca */ /* 0x000fe200000e0000 */
[--C-:B------:R-:W-:Y:S01]  /*8990*/  IMAD R14, R12, 0x400, R9.reuse ;  /* 0x000004000c0e7824 */ /* 0x100fe200078e0209 */
[----:B------:R-:W-:Y:S01]  /*89a0*/  IADD3 R9, R21, 0x1c280, R9 ;  /* 0x0001c28015097810 */ /* 0x000fe20007ffe009 */
[----:B------:R-:W-:Y:S01]  /*89b0*/  UIADD3 UR6, UP0, UR22, 0xf0, URZ ;  /* 0x000000f016067890 */ /* 0x000fe2000ff1e03f */
[----:B------:R-:W-:Y:S01]  /*89c0*/  R2UR UR11, R19 ;  /* 0x00000000130b72ca */ /* 0x000fe200000e0000 */
[----:B------:R-:W-:Y:S01]  /*89d0*/  UIADD3 UR24, UP1, UR22, 0x1f0, URZ ;  /* 0x000001f016187890 */ /* 0x000fe2000ff3e03f */
[----:B------:R-:W-:Y:S01]  /*89e0*/  R2UR UR5, R14 ;  /* 0x000000000e0572ca */ /* 0x000fe200000e0000 */
[----:B------:R-:W-:Y:S01]  /*89f0*/  UIADD3.X UR7, URZ, UR23, URZ, UP0, !UPT ;  /* 0x000000173f077290 */ /* 0x000fe200087fe43f */
[----:B------:R-:W-:Y:S01]  /*8a00*/  R2UR UR10, R22 ;  /* 0x00000000160a72ca */ /* 0x000fe200000e0000 */
[----:B------:R-:W-:Y:S01]  /*8a10*/  VIADD R8, R8, 0x1 ;  /* 0x0000000108087836 */ /* 0x000fe20000000000 */
[----:B------:R-:W-:Y:S01]  /*8a20*/  R2UR UR12, R17 ;  /* 0x00000000110c72ca */ /* 0x000fe200000e0000 */
[----:B------:R-:W-:Y:S01]  /*8a30*/  UIADD3.X UR25, URZ, UR23, URZ, UP1, !UPT ;  /* 0x000000173f197290 */ /* 0x000fe20008ffe43f */
[----:B------:R-:W-:Y:S01]  /*8a40*/  R2UR UR16, R9 ;  /* 0x00000000091072ca */ /* 0x000fe200000e0000 */
[----:B------:R-:W-:Y:S01]  /*8a50*/  UMOV UR14, 0x0 ;  /* 0x00000000000e7882 */ /* 0x000fe20000000000 */
[----:B------:R-:W-:Y:S01]  /*8a60*/  R2UR UR19, R18 ;  /* 0x00000000121372ca */ /* 0x000fe200000e0000 */
[----:B------:R-:W-:Y:S01]  /*8a70*/  UMOV UR15, 0x10000000 ;  /* 0x10000000000f7882 */ /* 0x000fe20000000000 */
[----:B------:R-:W-:Y:S01]  /*8a80*/  ISETP.GT.AND P1, PT, R6, 0x1, PT ;  /* 0x000000010600780c */ /* 0x000fe20003f24270 */
[----:B------:R-:W-:Y:S01]  /*8a90*/  VIADD R22, R22, 0x20 ;  /* 0x0000002016167836 */ /* 0x000fe20000000000 */
[----:B------:R-:W-:Y:S01]  /*8aa0*/  ISETP.NE.AND P0, PT, R8, 0x1c, PT ;  /* 0x0000001c0800780c */ /* 0x000fe20003f05270 */
[----:B------:R-:W-:-:S03]  /*8ab0*/  UIADD3 UR8, UR8, 0x280, UR5 ;  /* 0x0000028008087890 */ /* 0x000fc6000fffe005 */
[----:B------:R-:W-:Y:S01]  /*8ac0*/  UMOV UR5, 0xf0000 ;  /* 0x000f000000057882 */ /* 0x000fe20000000000 */
[----:B------:R-:W-:Y:S02]  /*8ad0*/  SEL R14, RZ, 0x1, P0 ;  /* 0x00000001ff0e7807 */ /* 0x000fe40000000000 */
[----:B------:R-:W-:Y:S02]  /*8ae0*/  SEL R8, R8, RZ, P0 ;  /* 0x000000ff08087207 */ /* 0x000fe40000000000 */
[----:B------:R-:W-:Y:S01]  /*8af0*/  LOP3.LUT R7, R7, R14, RZ, 0x3c, !PT ;  /* 0x0000000e07077212 */ /* 0x000fe200078e3cff */
[----:B------:R0:W-:Y:S02]  /*8b00*/  UTMALDG.3D.MULTICAST [UR8], [UR6], UR5, desc[UR14] ;  /* 0x00000e08060073b4 */ /* 0x0001e40008011805 */
[----:B0-----:R-:W-:Y:S01]  /*8b10*/  UMOV UR8, UR16 ;  /* 0x0000001000087c82 */ /* 0x001fe20008000000 */
[----:B------:R-:W-:Y:S02]  /*8b20*/  UMOV UR11, UR19 ;  /* 0x00000013000b7c82 */ /* 0x000fe40008000000 */
[----:B------:R0:W-:Y:S02]  /*8b30*/  UTMALDG.3D [UR8], [UR24], desc[UR14] ;  /* 0x00000e08180075b4 */ /* 0x0001e40008011000 */
[----:B0-----:R-:W-:Y:S05]  /*8b40*/  @P1 BRA `(.L_x_182) ;  /* 0xfffffffc00441947 */ /* 0x001fea000383ffff */
.L_x_179:
[----:B------:R-:W-:Y:S05]  /*8b50*/  BSYNC B1 ;  /* 0x0000000000017941 */ /* 0x000fea0003800000 */
.L_x_178:
[----:B------:R-:W-:Y:S01]  /*8b60*/  LOP3.LUT P2, RZ, R16, 0xff, RZ, 0xc0, !PT ;  /* 0x000000ff10ff7812 */ /* 0x000fe2000784c0ff */
[C---:B------:R-:W-:Y:S01]  /*8b70*/  IMAD.IADD R9, R11.reuse, 0x1, R10 ;  /* 0x000000010b097824 */ /* 0x040fe200078e020a */
[----:B------:R-:W-:Y:S01]  /*8b80*/  ULDC.64 UR6, c[0x0][0x650] ;  /* 0x0001940000067ab9 */ /* 0x000fe20000000a00 */
[----:B------:R-:W-:Y:S01]  /*8b90*/  ISETP.GE.U32.AND P1, PT, R11, 0x1c, PT ;  /* 0x0000001c0b00780c */ /* 0x000fe20003f26070 */
[----:B------:R-:W-:Y:S01]  /*8ba0*/  BSSY B1, `(.L_x_183) ;  /* 0x0000069000017945 */ /* 0x000fe20003800000 */
[----:B------:R-:W-:Y:S01]  /*8bb0*/  IMAD.MOV.U32 R14, RZ, RZ, -0x1 ;  /* 0xffffffffff0e7424 */ /* 0x000fe200078e00ff */
[----:B------:R-:W-:Y:S01]  /*8bc0*/  ISETP.GT.U32.AND P0, PT, R9, 0x1b, PT ;  /* 0x0000001b0900780c */ /* 0x000fe20003f04070 */
[----:B------:R-:W-:Y:S01]  /*8bd0*/  IMAD.MOV.U32 R17, RZ, RZ, -0x1 ;  /* 0xffffffffff117424 */ /* 0x000fe200078e00ff */
[----:B------:R-:W-:Y:S02]  /*8be0*/  SHF.R.U32.HI R6, RZ, 0x2, R9 ;  /* 0x00000002ff067819 */ /* 0x000fe40000011609 */
[----:B------:R-:W-:-:S02]  /*8bf0*/  ISETP.LT.U32.AND P0, PT, R11, 0x1c, P0 ;  /* 0x0000001c0b00780c */ /* 0x000fc40000701070 */
[----:B------:R-:W-:Y:S01]  /*8c00*/  PRMT R16, RZ, 0x7610, R16 ;  /* 0x00007610ff107816 */ /* 0x000fe20000000010 */
[----:B------:R-:W0:Y:S01]  /*8c10*/  @P2 S2R R12, SR_CgaCtaId ;  /* 0x00000000000c2919 */ /* 0x000e220000008800 */
[----:B------:R-:W-:Y:S02]  /*8c20*/  @P2 MOV R7, 0x400 ;  /* 0x0000040000072802 */ /* 0x000fe40000000f00 */
[----:B------:R-:W-:-:S04]  /*8c30*/  SEL R8, RZ, 0x1, !P0 ;  /* 0x00000001ff087807 */ /* 0x000fc80004000000 */
[----:B------:R-:W-:Y:S02]  /*8c40*/  LOP3.LUT R5, R5, R8, RZ, 0x3c, !PT ;  /* 0x0000000805057212 */ /* 0x000fe400078e3cff */
[----:B0-----:R-:W-:-:S04]  /*8c50*/  @P2 LEA R7, R12, R7, 0x18 ;  /* 0x000000070c072211 */ /* 0x001fc800078ec0ff */
[----:B------:R0:W-:Y:S01]  /*8c60*/  @P2 SYNCS.ARRIVE.TRANS64.A1T0 RZ, [R7+URZ+0x1d8], RZ ;  /* 0x0001d8ff07ff29a7 */ /* 0x0001e2000810003f */
[----:B------:R-:W-:-:S04]  /*8c70*/  IADD3 R2, P2, R2, UR20, RZ ;  /* 0x0000001402027c10 */ /* 0x000fc8000ff5e0ff */
[----:B------:R-:W-:Y:S02]  /*8c80*/  IADD3.X R3, R3, UR13, RZ, P2, !PT ;  /* 0x0000000d03037c10 */ /* 0x000fe400097fe4ff */
[----:B------:R-:W-:Y:S01]  /*8c90*/  ISETP.GE.U32.AND P0, PT, R2, UR6, PT ;  /* 0x0000000602007c0c */ /* 0x000fe2000bf06070 */
[----:B0-----:R-:W-:-:S03]  /*8ca0*/  IMAD.WIDE.U32 R6, R6, 0x24924925, RZ ;  /* 0x2492492506067825 */ /* 0x001fc600078e00ff */
[----:B------:R-:W-:Y:S01]  /*8cb0*/  ISETP.GE.U32.AND.EX P0, PT, R3, UR7, PT, P0 ;  /* 0x0000000703007c0c */ /* 0x000fe2000bf06100 */
[----:B------:R-:W-:Y:S01]  /*8cc0*/  IMAD R10, R7, -0x1c, R9 ;  /* 0xffffffe4070a7824 */ /* 0x000fe200078e0209 */
[----:B------:R-:W-:Y:S01]  /*8cd0*/  @P1 LOP3.LUT R5, R5, 0x1, R7, 0x78, !PT ;  /* 0x0000000105051812 */ /* 0x000fe200078e7807 */
[----:B------:R-:W-:Y:S01]  /*8ce0*/  IMAD.MOV.U32 R7, RZ, RZ, -0x1 ;  /* 0xffffffffff077424 */ /* 0x000fe200078e00ff */
[----:B------:R-:W-:-:S09]  /*8cf0*/  PRMT R6, RZ, 0x7610, R6 ;  /* 0x00007610ff067816 */ /* 0x000fd20000000006 */
[----:B------:R-:W-:Y:S05]  /*8d00*/  @P0 BRA `(.L_x_184) ;  /* 0x0000000400480947 */ /* 0x000fea0003800000 */
[----:B------:R-:W0:Y:S01]  /*8d10*/  S2R R18, SR_CTAID.X ;  /* 0x0000000000127919 */ /* 0x000e220000002500 */
[----:B------:R-:W-:Y:S01]  /*8d20*/  ULDC.64 UR6, c[0x0][0x628] ;  /* 0x00018a0000067ab9 */ /* 0x000fe20000000a00 */
[----:B------:R-:W1:Y:S01]  /*8d30*/  LDC R19, c[0x0][0x144] ;  /* 0x00005100ff137b82 */ /* 0x000e620000000800 */
[----:B------:R-:W-:Y:S01]  /*8d40*/  ISETP.NE.U32.AND P0, PT, RZ, UR6, PT ;  /* 0x00000006ff007c0c */ /* 0x000fe2000bf05070 */
[----:B------:R-:W2:Y:S01]  /*8d50*/  S2R R14, SR_CTAID.Y ;  /* 0x00000000000e7919 */ /* 0x000ea20000002600 */
[----:B------:R-:W-:Y:S01]  /*8d60*/  ULDC UR8, c[0x0][0x630] ;  /* 0x00018c0000087ab9 */ /* 0x000fe20000000800 */
[----:B------:R-:W-:Y:S01]  /*8d70*/  ULDC UR9, c[0x0][0x150] ;  /* 0x0000540000097ab9 */ /* 0x000fe20000000800 */
[----:B------:R-:W-:Y:S01]  /*8d80*/  ISETP.NE.AND.EX P0, PT, RZ, UR7, PT, P0 ;  /* 0x00000007ff007c0c */ /* 0x000fe2000bf05300 */
[----:B------:R-:W-:Y:S02]  /*8d90*/  IMAD.MOV.U32 R6, RZ, RZ, R2 ;  /* 0x000000ffff067224 */ /* 0x000fe400078e0002 */
[----:B------:R-:W-:Y:S01]  /*8da0*/  IMAD.MOV.U32 R7, RZ, RZ, R3 ;  /* 0x000000ffff077224 */ /* 0x000fe200078e0003 */
[----:B0-----:R-:W-:-:S09]  /*8db0*/  I2FP.F32.U32 R20, R18 ;  /* 0x0000001200147245 */ /* 0x001fd20000201000 */
[----:B------:R-:W-:Y:S05]  /*8dc0*/  @!P0 BRA `(.L_x_185) ;  /* 0x0000000000288947 */ /* 0x000fea0003800000 */
[----:B------:R-:W-:Y:S02]  /*8dd0*/  ULDC UR5, c[0x0][0x634] ;  /* 0x00018d0000057ab9 */ /* 0x000fe40000000800 */
[----:B------:R-:W-:-:S05]  /*8de0*/  IADD3 R7, P0, R2, UR5, RZ ;  /* 0x0000000502077c10 */ /* 0x000fca000ff1e0ff */
[----:B------:R-:W-:-:S04]  /*8df0*/  IMAD.X R17, RZ, RZ, R3, P0 ;  /* 0x000000ffff117224 */ /* 0x000fc800000e0603 */
[----:B------:R-:W-:-:S04]  /*8e00*/  IMAD.WIDE.U32 R8, R17, UR6, RZ ;  /* 0x0000000611087c25 */ /* 0x000fc8000f8e00ff */
[----:B------:R-:W-:-:S04]  /*8e10*/  IMAD.WIDE.U32 R8, P0, R7, UR7, R8 ;  /* 0x0000000707087c25 */ /* 0x000fc8000f800008 */
[----:B------:R-:W-:-:S04]  /*8e20*/  IMAD.WIDE.U32 R6, R7, UR6, RZ ;  /* 0x0000000607067c25 */ /* 0x000fc8000f8e00ff */
[----:B------:R-:W-:Y:S01]  /*8e30*/  IMAD.MOV.U32 R6, RZ, RZ, R9 ;  /* 0x000000ffff067224 */ /* 0x000fe200078e0009 */
[----:B------:R-:W-:Y:S01]  /*8e40*/  IADD3 RZ, P1, R7, R8, RZ ;  /* 0x0000000807ff7210 */ /* 0x000fe20007f3e0ff */
[----:B------:R-:W-:-:S04]  /*8e50*/  IMAD.X R7, RZ, RZ, RZ, P0 ;  /* 0x000000ffff077224 */ /* 0x000fc800000e06ff */
[----:B------:R-:W-:-:S08]  /*8e60*/  IMAD.WIDE.U32.X R6, R17, UR7, R6, P1 ;  /* 0x0000000711067c25 */ /* 0x000fd000088e0406 */
.L_x_185:
[----:B------:R-:W-:Y:S01]  /*8e70*/  FMUL R20, R20, UR9 ;  /* 0x0000000914147c20 */ /* 0x000fe20008400000 */
[--C-:B------:R-:W-:Y:S01]  /*8e80*/  SHF.R.U64 R17, R6, UR8, R7.reuse ;  /* 0x0000000806117c19 */ /* 0x100fe20008001207 */
[----:B------:R-:W-:Y:S01]  /*8e90*/  ULDC.64 UR6, c[0x0][0x620] ;  /* 0x0001880000067ab9 */ /* 0x000fe20000000a00 */
[----:B------:R-:W-:Y:S01]  /*8ea0*/  SHF.R.U32.HI R6, RZ, UR8, R7 ;  /* 0x00000008ff067c19 */ /* 0x000fe20008011607 */
[----:B------:R-:W-:Y:S01]  /*8eb0*/  ULDC.64 UR8, c[0x0][0x640] ;  /* 0x0001900000087ab9 */ /* 0x000fe20000000a00 */
[----:B------:R-:W-:Y:S01]  /*8ec0*/  IADD3 R7, P0, RZ, -R17, RZ ;  /* 0x80000011ff077210 */ /* 0x000fe20007f1e0ff */
[----:B------:R-:W0:Y:S01]  /*8ed0*/  F2I.U32.TRUNC.NTZ R20, R20 ;  /* 0x0000001400147305 */ /* 0x000e22000020f000 */
[----:B------:R-:W3:Y:S01]  /*8ee0*/  LDC R21, c[0x0][0x148] ;  /* 0x00005200ff157b82 */ /* 0x000ee20000000800 */
[----:B------:R-:W-:Y:S02]  /*8ef0*/  ULDC UR5, c[0x0][0x618] ;  /* 0x0001860000057ab9 */ /* 0x000fe40000000800 */
[----:B------:R-:W-:Y:S01]  /*8f00*/  IMAD.X R6, RZ, RZ, ~R6, P0 ;  /* 0x000000ffff067224 */ /* 0x000fe200000e0e06 */
[----:B------:R-:W-:-:S03]  /*8f10*/  ISETP.NE.U32.AND P0, PT, RZ, UR8, PT ;  /* 0x00000008ff007c0c */ /* 0x000fc6000bf05070 */
[----:B------:R-:W-:Y:S01]  /*8f20*/  IMAD R6, R6, UR6, RZ ;  /* 0x0000000606067c24 */ /* 0x000fe2000f8e02ff */
[----:B------:R-:W-:-:S03]  /*8f30*/  ISETP.NE.AND.EX P0, PT, RZ, UR9, PT, P0 ;  /* 0x00000009ff007c0c */ /* 0x000fc6000bf05300 */
[C---:B------:R-:W-:Y:S02]  /*8f40*/  IMAD R9, R7.reuse, UR7, R6 ;  /* 0x0000000707097c24 */ /* 0x040fe4000f8e0206 */
[----:B------:R-:W-:Y:S01]  /*8f50*/  IMAD.WIDE.U32 R6, R7, UR6, R2 ;  /* 0x0000000607067c25 */ /* 0x000fe2000f8e0002 */
[----:B------:R-:W-:-:S03]  /*8f60*/  ULDC UR6, c[0x0][0x154] ;  /* 0x0000550000067ab9 */ /* 0x000fc60000000800 */
[----:B0-----:R-:W-:Y:S02]  /*8f70*/  IMAD.MOV R8, RZ, RZ, -R20 ;  /* 0x000000ffff087224 */ /* 0x001fe400078e0a14 */
[----:B------:R-:W-:Y:S02]  /*8f80*/  IMAD.IADD R7, R7, 0x1, R9 ;  /* 0x0000000107077824 */ /* 0x000fe400078e0209 */
[----:B-1----:R-:W-:Y:S01]  /*8f90*/  IMAD R18, R19, R8, R18 ;  /* 0x0000000813127224 */ /* 0x002fe200078e0212 */
[----:B--2---:R-:W-:Y:S02]  /*8fa0*/  I2FP.F32.U32 R8, R14 ;  /* 0x0000000e00087245 */ /* 0x004fe40000201000 */
[--C-:B------:R-:W-:Y:S02]  /*8fb0*/  SHF.R.U64 R19, R6, UR5, R7.reuse ;  /* 0x0000000506137c19 */ /* 0x100fe40008001207 */
[----:B------:R-:W-:Y:S01]  /*8fc0*/  SHF.R.U32.HI R6, RZ, UR5, R7 ;  /* 0x00000005ff067c19 */ /* 0x000fe20008011607 */
[----:B------:R-:W-:Y:S01]  /*8fd0*/  FMUL R8, R8, UR6 ;  /* 0x0000000608087c20 */ /* 0x000fe20008400000 */
[----:B------:R-:W-:-:S02]  /*8fe0*/  ULDC UR5, c[0x0][0x608] ;  /* 0x0001820000057ab9 */ /* 0x000fc40000000800 */
[--C-:B------:R-:W-:Y:S01]  /*8ff0*/  SHF.R.U64 R22, R19, UR5, R6.reuse ;  /* 0x0000000513167c19 */ /* 0x100fe20008001206 */
[----:B------:R0:W1:Y:S01]  /*9000*/  F2I.U32.TRUNC.NTZ R24, R8 ;  /* 0x0000000800187305 */ /* 0x000062000020f000 */
[----:B------:R-:W-:Y:S01]  /*9010*/  SHF.R.U32.HI R7, RZ, UR5, R6 ;  /* 0x00000005ff077c19 */ /* 0x000fe20008011606 */
[----:B------:R-:W-:-:S03]  /*9020*/  ULDC UR5, c[0x0][0x658] ;  /* 0x0001960000057ab9 */ /* 0x000fc60000000800 */
[--C-:B------:R-:W-:Y:S02]  /*9030*/  SHF.R.U64 R20, R22, UR5, R7.reuse ;  /* 0x0000000516147c19 */ /* 0x100fe40008001207 */
[----:B------:R-:W-:-:S03]  /*9040*/  SHF.R.U32.HI R23, RZ, UR5, R7 ;  /* 0x00000005ff177c19 */ /* 0x000fc60008011607 */
[----:B------:R-:W-:Y:S02]  /*9050*/  IMAD.MOV.U32 R6, RZ, RZ, R20 ;  /* 0x000000ffff067224 */ /* 0x000fe400078e0014 */
[----:B------:R-:W-:Y:S01]  /*9060*/  IMAD.MOV.U32 R7, RZ, RZ, R23 ;  /* 0x000000ffff077224 */ /* 0x000fe200078e0017 */
[----:B0-----:R-:W-:Y:S06]  /*9070*/  @!P0 BRA `(.L_x_186) ;  /* 0x0000000000288947 */ /* 0x001fec0003800000 */
        /* <DEDUP_REMOVED lines=10> */
.L_x_186:
[----:B------:R-:W-:Y:S01]  /*9120*/  ULDC UR5, c[0x0][0x648] ;  /* 0x0001920000057ab9 */ /* 0x000fe20000000800 */
[----:B------:R-:W-:Y:S01]  /*9130*/  LOP3.LUT R22, R22, UR17, RZ, 0xc0, !PT ;  /* 0x0000001116167c12 */ /* 0x000fe2000f8ec0ff */
[----:B-1----:R-:W-:Y:S01]  /*9140*/  IMAD.MOV R24, RZ, RZ, -R24 ;  /* 0x000000ffff187224 */ /* 0x002fe200078e0a18 */
[----:B------:R-:W-:Y:S01]  /*9150*/  SHF.R.U64 R7, R6, UR5, R7 ;  /* 0x0000000506077c19 */ /* 0x000fe20008001207 */
[----:B------:R-:W-:Y:S01]  /*9160*/  ULDC UR5, c[0x0][0x638] ;  /* 0x00018e0000057ab9 */ /* 0x000fe20000000800 */
[----:B------:R-:W-:Y:S01]  /*9170*/  LOP3.LUT R19, R19, UR4, RZ, 0xc0, !PT ;  /* 0x0000000413137c12 */ /* 0x000fe2000f8ec0ff */
[----:B---3--:R-:W-:Y:S01]  /*9180*/  @P3 IMAD R18, R21, R24, R14 ;  /* 0x0000001815123224 */ /* 0x008fe200078e020e */
[----:B------:R-:W-:Y:S01]  /*9190*/  ULDC UR6, c[0x0][0x610] ;  /* 0x0001840000067ab9 */ /* 0x000fe20000000800 */
[----:B------:R-:W-:Y:S02]  /*91a0*/  IMAD.MOV R9, RZ, RZ, -R7 ;  /* 0x000000ffff097224 */ /* 0x000fe400078e0a07 */
[----:B------:R-:W-:-:S02]  /*91b0*/  IMAD R7, R7, UR18, R22 ;  /* 0x0000001207077c24 */ /* 0x000fc4000f8e0216 */
[----:B------:R-:W-:Y:S01]  /*91c0*/  IMAD R20, R9, UR5, R20 ;  /* 0x0000000509147c24 */ /* 0x000fe2000f8e0214 */
[----:B------:R-:W-:Y:S01]  /*91d0*/  ULDC UR5, c[0x0][0x600] ;  /* 0x0001800000057ab9 */ /* 0x000fe20000000800 */
[----:B------:R-:W-:Y:S02]  /*91e0*/  IMAD R18, R7, UR6, R18 ;  /* 0x0000000607127c24 */ /* 0x000fe4000f8e0212 */
[----:B------:R-:W-:Y:S02]  /*91f0*/  IMAD R7, R20, UR5, R19 ;  /* 0x0000000514077c24 */ /* 0x000fe4000f8e0213 */
[----:B------:R-:W-:-:S03]  /*9200*/  IMAD.MOV.U32 R6, RZ, RZ, 0x1 ;  /* 0x00000001ff067424 */ /* 0x000fc600078e00ff */
[----:B------:R-:W-:Y:S02]  /*9210*/  SEL R14, R7, R18, !P3 ;  /* 0x00000012070e7207 */ /* 0x000fe40005800000 */
[----:B------:R-:W-:-:S07]  /*9220*/  SEL R7, R18, R7, !P3 ;  /* 0x0000000712077207 */ /* 0x000fce0005800000 */
.L_x_184:
[----:B------:R-:W-:Y:S05]  /*9230*/  BSYNC B1 ;  /* 0x0000000000017941 */ /* 0x000fea0003800000 */
.L_x_183:
[----:B------:R-:W-:-:S13]  /*9240*/  LOP3.LUT P0, RZ, R6, 0xff, RZ, 0xc0, !PT ;  /* 0x000000ff06ff7812 */ /* 0x000fda000780c0ff */
[----:B------:R-:W-:Y:S05]  /*9250*/  @P0 BRA `(.L_x_187) ;  /* 0xfffffff400480947 */ /* 0x000fea000383ffff */
[----:B------:R-:W-:Y:S05]  /*9260*/  BSYNC B0 ;  /* 0x0000000000007941 */ /* 0x000fea0003800000 */
.L_x_176:
[----:B------:R-:W-:-:S03]  /*9270*/  UMOV UR5, 0xffffffff ;  /* 0xffffffff00057882 */ /* 0x000fc60000000000 */
[----:B------:R-:W-:Y:S05]  /*9280*/  BRA.DIV UR5, `(.L_x_188) ;  /* 0x00000012057c7947 */ /* 0x000fea000b800000 */
[----:B------:R-:W-:-:S13]  /*9290*/  ELECT P0, URZ, PT ;  /* 0x00000000003f782f */ /* 0x000fda0003800000 */
.L_x_226:
[----:B------:R-:W-:Y:S04]  /*92a0*/  BSSY B0, `(.L_x_189) ;  /* 0x0000103000007945 */ /* 0x000fe80003800000 */
[----:B------:R-:W-:Y:S05]  /*92b0*/  @!P0 BRA `(.L_x_190) ;  /* 0x0000001000048947 */ /* 0x000fea0003800000 */
[----:B------:R-:W-:-:S04]  /*92c0*/  LOP3.LUT R4, R4, 0x2, RZ, 0xfc, !PT ;  /* 0x0000000204047812 */ /* 0x000fc800078efcff */
[----:B------:R-:W-:-:S13]  /*92d0*/  ISETP.NE.AND P0, PT, R4, 0x3, PT ;  /* 0x000000030400780c */ /* 0x000fda0003f05270 */
[----:B------:R-:W-:Y:S05]  /*92e0*/  @!P0 BRA `(.L_x_191) ;  /* 0x0000000000048947 */ /* 0x000fea0003800000 */
[----:B------:R-:W-:Y:S01]  /*92f0*/  BPT.TRAP 0x1 ;  /* 0x000000040000795c */ /* 0x000fe20000300000 */
.L_x_191:
[----:B------:R-:W0:Y:S01]  /*9300*/  S2R R3, SR_CgaCtaId ;  /* 0x0000000000037919 */ /* 0x000e220000008800 */
[----:B------:R-:W-:Y:S02]  /*9310*/  MOV R0, 0x400 ;  /* 0x0000040000007802 */ /* 0x000fe40000000f00 */
[----:B------:R-:W-:Y:S02]  /*9320*/  SHF.L.U32 R2, R5, 0x1f, RZ ;  /* 0x0000001f05027819 */ /* 0x000fe400000006ff */
[----:B0-----:R-:W-:-:S05]  /*9330*/  LEA R3, R3, R0, 0x18 ;  /* 0x0000000003037211 */ /* 0x001fca00078ec0ff */
[----:B------:R-:W-:-:S04]  /*9340*/  VIADD R3, R3, 0xe0 ;  /* 0x000000e003037836 */ /* 0x000fc80000000000 */
[C---:B------:R-:W-:Y:S02]  /*9350*/  IMAD R7, R10.reuse, 0x8, R3 ;  /* 0x000000080a077824 */ /* 0x040fe400078e0203 */
[----:B------:R-:W-:Y:S02]  /*9360*/  VIADD R10, R10, 0x1 ;  /* 0x000000010a0a7836 */ /* 0x000fe40000000000 */
[----:B------:R-:W0:Y:S03]  /*9370*/  SYNCS.PHASECHK.TRANS64.TRYWAIT P0, [R7+URZ], R2 ;  /* 0x00000002070075a7 */ /* 0x000e26000800017f */
[----:B------:R-:W-:-:S04]  /*9380*/  ISETP.NE.AND P1, PT, R10, 0x1c, PT ;  /* 0x0000001c0a00780c */ /* 0x000fc80003f25270 */
[----:B------:R-:W-:Y:S02]  /*9390*/  SEL R0, RZ, 0x1, P1 ;  /* 0x00000001ff007807 */ /* 0x000fe40000800000 */
[----:B------:R-:W-:Y:S02]  /*93a0*/  SEL R10, R10, RZ, P1 ;  /* 0x000000ff0a0a7207 */ /* 0x000fe40000800000 */
[----:B------:R-:W-:-:S03]  /*93b0*/  LOP3.LUT R5, R5, R0, RZ, 0x3c, !PT ;  /* 0x0000000005057212 */ /* 0x000fc600078e3cff */
[----:B------:R-:W-:Y:S01]  /*93c0*/  IMAD R9, R10, 0x8, R3 ;  /* 0x000000080a097824 */ /* 0x000fe200078e0203 */
[----:B------:R-:W-:Y:S01]  /*93d0*/  SHF.L.U32 R4, R5, 0x1f, RZ ;  /* 0x0000001f05047819 */ /* 0x000fe200000006ff */
[----:B0-----:R-:W-:Y:S06]  /*93e0*/  @!P0 BRA `(.L_x_192) ;  /* 0x0000001000448947 */ /* 0x001fec0003800000 */
.L_x_227:
[----:B------:R-:W1:Y:S01]  /*93f0*/  SYNCS.PHASECHK.TRANS64.TRYWAIT P0, [R9+URZ], R4 ;  /* 0x00000004090075a7 */ /* 0x000e62000800017f */
[----:B------:R-:W-:-:S05]  /*9400*/  VIADD R0, R10, 0x1 ;  /* 0x000000010a007836 */ /* 0x000fca0000000000 */
[----:B------:R-:W-:-:S04]  /*9410*/  ISETP.NE.AND P1, PT, R0, 0x1c, PT ;  /* 0x0000001c0000780c */ /* 0x000fc80003f25270 */
[----:B0-----:R-:W-:Y:S02]  /*9420*/  SEL R2, RZ, 0x1, P1 ;  /* 0x00000001ff027807 */ /* 0x001fe40000800000 */
[----:B------:R-:W-:Y:S02]  /*9430*/  SEL R0, R0, RZ, P1 ;  /* 0x000000ff00007207 */ /* 0x000fe40000800000 */
[----:B------:R-:W-:-:S03]  /*9440*/  LOP3.LUT R7, R5, R2, RZ, 0x3c, !PT ;  /* 0x0000000205077212 */ /* 0x000fc600078e3cff */
[----:B------:R-:W-:Y:S01]  /*9450*/  IMAD R6, R0, 0x8, R3 ;  /* 0x0000000800067824 */ /* 0x000fe200078e0203 */
[----:B------:R-:W-:Y:S01]  /*9460*/  SHF.L.U32 R5, R7, 0x1f, RZ ;  /* 0x0000001f07057819 */ /* 0x000fe200000006ff */
[----:B-1----:R-:W-:Y:S06]  /*9470*/  @!P0 BRA `(.L_x_193) ;  /* 0x0000001000348947 */ /* 0x002fec0003800000 */
.L_x_228:
[----:B------:R-:W1:Y:S01]  /*9480*/  SYNCS.PHASECHK.TRANS64.TRYWAIT P0, [R6+URZ], R5 ;  /* 0x00000005060075a7 */ /* 0x000e62000800017f */
[----:B------:R-:W-:-:S05]  /*9490*/  VIADD R0, R0, 0x1 ;  /* 0x0000000100007836 */ /* 0x000fca0000000000 */
[----:B------:R-:W-:-:S04]  /*94a0*/  ISETP.NE.AND P1, PT, R0, 0x1c, PT ;  /* 0x0000001c0000780c */ /* 0x000fc80003f25270 */
[----:B------:R-:W-:Y:S02]  /*94b0*/  SEL R2, RZ, 0x1, P1 ;  /* 0x00000001ff027807 */ /* 0x000fe40000800000 */
[----:B------:R-:W-:Y:S02]  /*94c0*/  SEL R0, R0, RZ, P1 ;  /* 0x000000ff00007207 */ /* 0x000fe40000800000 */
[----:B------:R-:W-:-:S03]  /*94d0*/  LOP3.LUT R7, R7, R2, RZ, 0x3c, !PT ;  /* 0x0000000207077212 */ /* 0x000fc600078e3cff */
[----:B0-----:R-:W-:Y:S01]  /*94e0*/  IMAD R9, R0, 0x8, R3 ;  /* 0x0000000800097824 */ /* 0x001fe200078e0203 */
[----:B------:R-:W-:Y:S01]  /*94f0*/  SHF.L.U32 R4, R7, 0x1f, RZ ;  /* 0x0000001f07047819 */ /* 0x000fe200000006ff */
[----:B-1----:R-:W-:Y:S06]  /*9500*/  @!P0 BRA `(.L_x_194) ;  /* 0x0000001000248947 */ /* 0x002fec0003800000 */
.L_x_229:
        /* <DEDUP_REMOVED lines=9> */
.L_x_230:
        /* <DEDUP_REMOVED lines=9> */
.L_x_231:
        /* <DEDUP_REMOVED lines=9> */
.L_x_232:
        /* <DEDUP_REMOVED lines=9> */
.L_x_233:
        /* <DEDUP_REMOVED lines=9> */
.L_x_234:
        /* <DEDUP_REMOVED lines=9> */
.L_x_235:
        /* <DEDUP_REMOVED lines=9> */
.L_x_236:
        /* <DEDUP_REMOVED lines=9> */
.L_x_237:
        /* <DEDUP_REMOVED lines=9> */
.L_x_238:
        /* <DEDUP_REMOVED lines=9> */
.L_x_239:
        /* <DEDUP_REMOVED lines=9> */
.L_x_240:
        /* <DEDUP_REMOVED lines=9> */
.L_x_241:
        /* <DEDUP_REMOVED lines=9> */
.L_x_242:
        /* <DEDUP_REMOVED lines=9> */
.L_x_243:
        /* <DEDUP_REMOVED lines=9> */
.L_x_244:
        /* <DEDUP_REMOVED lines=9> */
.L_x_245:
        /* <DEDUP_REMOVED lines=9> */
.L_x_246:
        /* <DEDUP_REMOVED lines=9> */
.L_x_247:
        /* <DEDUP_REMOVED lines=9> */
.L_x_248:
        /* <DEDUP_REMOVED lines=9> */
.L_x_249:
        /* <DEDUP_REMOVED lines=9> */
.L_x_250:
        /* <DEDUP_REMOVED lines=9> */
.L_x_251:
        /* <DEDUP_REMOVED lines=9> */
.L_x_252:
[----:B------:R-:W1:Y:S01]  /*a200*/  SYNCS.PHASECHK.TRANS64.TRYWAIT P0, [R6+URZ], R5 ;  /* 0x00000005060075a7 */ /* 0x000e62000800017f */
[----:B------:R-:W-:-:S05]  /*a210*/  VIADD R0, R0, 0x1 ;  /* 0x0000000100007836 */ /* 0x000fca0000000000 */
[----:B------:R-:W-:-:S04]  /*a220*/  ISETP.NE.AND P1, PT, R0, 0x1c, PT ;  /* 0x0000001c0000780c */ /* 0x000fc80003f25270 */
[----:B------:R-:W-:Y:S02]  /*a230*/  SEL R2, RZ, 0x1, P1 ;  /* 0x00000001ff027807 */ /* 0x000fe40000800000 */
[----:B------:R-:W-:Y:S02]  /*a240*/  SEL R0, R0, RZ, P1 ;  /* 0x000000ff00007207 */ /* 0x000fe40000800000 */
[----:B------:R-:W-:Y:S01]  /*a250*/  LOP3.LUT R2, R7, R2, RZ, 0x3c, !PT ;  /* 0x0000000207027212 */ /* 0x000fe200078e3cff */
[----:B-1----:R-:W-:Y:S06]  /*a260*/  @!P0 BRA `(.L_x_218) ;  /* 0x0000000800ac8947 */ /* 0x002fec0003800000 */
.L_x_253:
[----:B------:R-:W-:Y:S01]  /*a270*/  IMAD R3, R0, 0x8, R3 ;  /* 0x0000000800037824 */ /* 0x000fe200078e0203 */
[----:B------:R-:W-:-:S07]  /*a280*/  SHF.L.U32 R0, R2, 0x1f, RZ ;  /* 0x0000001f02007819 */ /* 0x000fce00000006ff */
.L_x_219:
[----:B--2---:R2:W3:Y:S02]  /*a290*/  SYNCS.PHASECHK.TRANS64.TRYWAIT P0, [R3+URZ], R0 ;  /* 0x00000000030075a7 */ /* 0x0044e4000800017f */
[----:B---3--:R-:W-:Y:S05]  /*a2a0*/  @!P0 NANOSLEEP.SYNCS 0x989680 ;  /* 0x009896800000895d */ /* 0x008fea0003900000 */
[----:B------:R-:W3:Y:S02]  /*a2b0*/  @!P0 SYNCS.PHASECHK.TRANS64 P0, [R3+URZ], R0 ;  /* 0x00000000030085a7 */ /* 0x000ee4000800007f */
[----:B---3--:R-:W-:Y:S05]  /*a2c0*/  @!P0 BRA `(.L_x_219) ;  /* 0xfffffffc00f08947 */ /* 0x008fea000383ffff */
.L_x_190:
[----:B------:R-:W-:Y:S05]  /*a2d0*/  BSYNC B0 ;  /* 0x0000000000007941 */ /* 0x000fea0003800000 */
.L_x_189:
[----:B------:R-:W-:Y:S05]  /*a2e0*/  EXIT ;  /* 0x000000000000794d */ /* 0x000fea0003800000 */
.L_x_22:
[----:B-1----:R-:W-:-:S04]  /*a2f0*/  IMAD.U32 R12, RZ, RZ, UR6 ;  /* 0x00000006ff0c7e24 */ /* 0x002fc8000f8e00ff */
[----:B------:R1:W4:Y:S03]  /*a300*/  SYNCS.PHASECHK.TRANS64.TRYWAIT P1, [R12+URZ], R11 ;  /* 0x0000000b0c0075a7 */ /* 0x000326000802017f */
[----:B----4-:R-:W-:Y:S05]  /*a310*/  @!P1 NANOSLEEP.SYNCS 0x989680 ;  /* 0x009896800000995d */ /* 0x010fea0003900000 */
[----:B------:R-:W4:Y:S02]  /*a320*/  @!P1 SYNCS.PHASECHK.TRANS64 P1, [R12+URZ], R11 ;  /* 0x0000000b0c0095a7 */ /* 0x000f24000802007f */
[----:B----4-:R-:W-:Y:S05]  /*a330*/  @!P1 BRA `(.L_x_22) ;  /* 0xfffffffc00ec9947 */ /* 0x010fea000383ffff */
[----:B------:R-:W-:Y:S05]  /*a340*/  BRA `(.L_x_21) ;  /* 0xffffff7400d47947 */ /* 0x000fea000383ffff */
.L_x_28:
[----:B-1----:R-:W-:-:S04]  /*a350*/  IMAD.U32 R142, RZ, RZ, UR12 ;  /* 0x0000000cff8e7e24 */ /* 0x002fc8000f8e00ff */
[----:B------:R1:W4:Y:S03]  /*a360*/  SYNCS.PHASECHK.TRANS64.TRYWAIT P1, [R142+URZ], R13 ;  /* 0x0000000d8e0075a7 */ /* 0x000326000802017f */
[----:B----4-:R-:W-:Y:S05]  /*a370*/  @!P1 NANOSLEEP.SYNCS 0x989680 ;  /* 0x009896800000995d */ /* 0x010fea0003900000 */
[----:B------:R-:W4:Y:S02]  /*a380*/  @!P1 SYNCS.PHASECHK.TRANS64 P1, [R142+URZ], R13 ;  /* 0x0000000d8e0095a7 */ /* 0x000f24000802007f */
[----:B----4-:R-:W-:Y:S05]  /*a390*/  @!P1 BRA `(.L_x_28) ;  /* 0xfffffffc00ec9947 */ /* 0x010fea000383ffff */
[----:B------:R-:W-:Y:S05]  /*a3a0*/  BRA `(.L_x_27) ;  /* 0xffffff8000007947 */ /* 0x000fea000383ffff */
.L_x_177:
[----:B------:R-:W-:Y:S01]  /*a3b0*/  BSSY B1, `(.L_x_220) ;  /* 0x0000006000017945 */ /* 0x000fe20003800000 */
[----:B------:R-:W-:-:S07]  /*a3c0*/  IMAD.MOV.U32 R6, RZ, RZ, -0x1 ;  /* 0xffffffffff067424 */ /* 0x000fce00078e00ff */
[----:B------:R-:W-:Y:S05]  /*a3d0*/  WARPSYNC.COLLECTIVE R6, `(.L_x_221) ;  /* 0x00000000060c7348 */ /* 0x000fea0003c00000 */
[----:B------:R-:W-:Y:S02]  /*a3e0*/  ELECT P0, UR62, PT ;  /* 0x00000000003e782f */ /* 0x000fe40003800000 */
[----:B------:R-:W-:Y:S01]  /*a3f0*/  MOV R6, UR62 ;  /* 0x0000003e00067c02 */ /* 0x000fe20008000f00 */
[----:B------:R-:W-:Y:S10]  /*a400*/  ENDCOLLECTIVE ;  /* 0x000000000000791b */ /* 0x000ff40003800000 */
.L_x_221:
[----:B------:R-:W-:Y:S05]  /*a410*/  BSYNC B1 ;  /* 0x0000000000017941 */ /* 0x000fea0003800000 */
.L_x_220:
[----:B------:R-:W-:Y:S05]  /*a420*/  BRA `(.L_x_222) ;  /* 0xffffffe000e07947 */ /* 0x000fea000383ffff */
.L_x_180:
[----:B0-----:R0:W1:Y:S02]  /*a430*/  SYNCS.PHASECHK.TRANS64.TRYWAIT P0, [R20+URZ+0xe0], R9 ;  /* 0x0000e009140075a7 */ /* 0x001064000800017f */
[----:B-1----:R-:W-:Y:S05]  /*a440*/  @!P0 NANOSLEEP.SYNCS 0x989680 ;  /* 0x009896800000895d */ /* 0x002fea0003900000 */
[----:B------:R-:W1:Y:S02]  /*a450*/  @!P0 SYNCS.PHASECHK.TRANS64 P0, [R20+URZ+0xe0], R9 ;  /* 0x0000e009140085a7 */ /* 0x000e64000800007f */
[----:B-1----:R-:W-:Y:S05]  /*a460*/  @!P0 BRA `(.L_x_180) ;  /* 0xfffffffc00f08947 */ /* 0x002fea000383ffff */
[----:B------:R-:W-:Y:S05]  /*a470*/  BRA `(.L_x_223) ;  /* 0xffffffe400207947 */ /* 0x000fea000383ffff */
.L_x_188:
[----:B------:R-:W-:Y:S01]  /*a480*/  BSSY B0, `(.L_x_224) ;  /* 0x0000006000007945 */ /* 0x000fe20003800000 */
[----:B------:R-:W-:-:S07]  /*a490*/  IMAD.MOV.U32 R6, RZ, RZ, -0x1 ;  /* 0xffffffffff067424 */ /* 0x000fce00078e00ff */
[----:B------:R-:W-:Y:S05]  /*a4a0*/  WARPSYNC.COLLECTIVE R6, `(.L_x_225) ;  /* 0x00000000060c7348 */ /* 0x000fea0003c00000 */
[----:B------:R-:W-:Y:S02]  /*a4b0*/  ELECT P0, UR62, PT ;  /* 0x00000000003e782f */ /* 0x000fe40003800000 */
[----:B------:R-:W-:Y:S01]  /*a4c0*/  MOV R6, UR62 ;  /* 0x0000003e00067c02 */ /* 0x000fe20008000f00 */
[----:B------:R-:W-:Y:S10]  /*a4d0*/  ENDCOLLECTIVE ;  /* 0x000000000000791b */ /* 0x000ff40003800000 */
.L_x_225:
[----:B------:R-:W-:Y:S05]  /*a4e0*/  BSYNC B0 ;  /* 0x0000000000007941 */ /* 0x000fea0003800000 */
.L_x_224:
[----:B------:R-:W-:Y:S05]  /*a4f0*/  BRA `(.L_x_226) ;  /* 0xffffffec00687947 */ /* 0x000fea000383ffff */
.L_x_192:
[----:B0-----:R0:W1:Y:S02]  /*a500*/  SYNCS.PHASECHK.TRANS64.TRYWAIT P0, [R7+URZ], R2 ;  /* 0x00000002070075a7 */ /* 0x001064000800017f */
[----:B-1----:R-:W-:Y:S05]  /*a510*/  @!P0 NANOSLEEP.SYNCS 0x989680 ;  /* 0x009896800000895d */ /* 0x002fea0003900000 */
[----:B------:R-:W1:Y:S02]  /*a520*/  @!P0 SYNCS.PHASECHK.TRANS64 P0, [R7+URZ], R2 ;  /* 0x00000002070085a7 */ /* 0x000e64000800007f */
[----:B-1----:R-:W-:Y:S05]  /*a530*/  @!P0 BRA `(.L_x_192) ;  /* 0xfffffffc00f08947 */ /* 0x002fea000383ffff */
[----:B------:R-:W-:Y:S05]  /*a540*/  BRA `(.L_x_227) ;  /* 0xffffffec00a87947 */ /* 0x000fea000383ffff */
.L_x_193:
[----:B0-----:R0:W1:Y:S02]  /*a550*/  SYNCS.PHASECHK.TRANS64.TRYWAIT P0, [R9+URZ], R4 ;  /* 0x00000004090075a7 */ /* 0x001064000800017f */
[----:B-1----:R-:W-:Y:S05]  /*a560*/  @!P0 NANOSLEEP.SYNCS 0x989680 ;  /* 0x009896800000895d */ /* 0x002fea0003900000 */
[----:B------:R-:W1:Y:S02]  /*a570*/  @!P0 SYNCS.PHASECHK.TRANS64 P0, [R9+URZ], R4 ;  /* 0x00000004090085a7 */ /* 0x000e64000800007f */
[----:B-1----:R-:W-:Y:S05]  /*a580*/  @!P0 BRA `(.L_x_193) ;  /* 0xfffffffc00f08947 */ /* 0x002fea000383ffff */
[----:B------:R-:W-:Y:S05]  /*a590*/  BRA `(.L_x_228) ;  /* 0xffffffec00b87947 */ /* 0x000fea000383ffff */
.L_x_194:
[----:B0-----:R0:W1:Y:S02]  /*a5a0*/  SYNCS.PHASECHK.TRANS64.TRYWAIT P0, [R6+URZ], R5 ;  /* 0x00000005060075a7 */ /* 0x001064000800017f */
[----:B-1----:R-:W-:Y:S05]  /*a5b0*/  @!P0 NANOSLEEP.SYNCS 0x989680 ;  /* 0x009896800000895d */ /* 0x002fea0003900000 */
[----:B------:R-:W1:Y:S02]  /*a5c0*/  @!P0 SYNCS.PHASECHK.TRANS64 P0, [R6+URZ], R5 ;  /* 0x00000005060085a7 */ /* 0x000e64000800007f */
[----:B-1----:R-:W-:Y:S05]  /*a5d0*/  @!P0 BRA `(.L_x_194) ;  /* 0xfffffffc00f08947 */ /* 0x002fea000383ffff */
[----:B------:R-:W-:Y:S05]  /*a5e0*/  BRA `(.L_x_229) ;  /* 0xffffffec00c87947 */ /* 0x000fea000383ffff */
.L_x_195:
[----:B0-----:R0:W1:Y:S02]  /*a5f0*/  SYNCS.PHASECHK.TRANS64.TRYWAIT P0, [R9+URZ], R4 ;  /* 0x00000004090075a7 */ /* 0x001064000800017f */
[----:B-1----:R-:W-:Y:S05]  /*a600*/  @!P0 NANOSLEEP.SYNCS 0x989680 ;  /* 0x009896800000895d */ /* 0x002fea0003900000 */
[----:B------:R-:W1:Y:S02]  /*a610*/  @!P0 SYNCS.PHASECHK.TRANS64 P0, [R9+URZ], R4 ;  /* 0x00000004090085a7 */ /* 0x000e64000800007f */
[----:B-1----:R-:W-:Y:S05]  /*a620*/  @!P0 BRA `(.L_x_195) ;  /* 0xfffffffc00f08947 */ /* 0x002fea000383ffff */
[----:B------:R-:W-:Y:S05]  /*a630*/  BRA `(.L_x_230) ;  /* 0xffffffec00d87947 */ /* 0x000fea000383ffff */
.L_x_196:
[----:B0-----:R0:W1:Y:S02]  /*a640*/  SYNCS.PHASECHK.TRANS64.TRYWAIT P0, [R6+URZ], R5 ;  /* 0x00000005060075a7 */ /* 0x001064000800017f */
[----:B-1----:R-:W-:Y:S05]  /*a650*/  @!P0 NANOSLEEP.SYNCS 0x989680 ;  /* 0x009896800000895d */ /* 0x002fea0003900000 */
[----:B------:R-:W1:Y:S02]  /*a660*/  @!P0 SYNCS.PHASECHK.TRANS64 P0, [R6+URZ], R5 ;  /* 0x00000005060085a7 */ /* 0x000e64000800007f */
[----:B-1----:R-:W-:Y:S05]  /*a670*/  @!P0 BRA `(.L_x_196) ;  /* 0xfffffffc00f08947 */ /* 0x002fea000383ffff */
[----:B------:R-:W-:Y:S05]  /*a680*/  BRA `(.L_x_231) ;  /* 0xffffffec00e87947 */ /* 0x000fea000383ffff */
.L_x_197:
[----:B0-----:R0:W1:Y:S02]  /*a690*/  SYNCS.PHASECHK.TRANS64.TRYWAIT P0, [R9+URZ], R4 ;  /* 0x00000004090075a7 */ /* 0x001064000800017f */
[----:B-1----:R-:W-:Y:S05]  /*a6a0*/  @!P0 NANOSLEEP.SYNCS 0x989680 ;  /* 0x009896800000895d */ /* 0x002fea0003900000 */
[----:B------:R-:W1:Y:S02]  /*a6b0*/  @!P0 SYNCS.PHASECHK.TRANS64 P0, [R9+URZ], R4 ;  /* 0x00000004090085a7 */ /* 0x000e64000800007f */
[----:B-1----:R-:W-:Y:S05]  /*a6c0*/  @!P0 BRA `(.L_x_197) ;  /* 0xfffffffc00f08947 */ /* 0x002fea000383ffff */
[----:B------:R-:W-:Y:S05]  /*a6d0*/  BRA `(.L_x_232) ;  /* 0xffffffec00f87947 */ /* 0x000fea000383ffff */
.L_x_198:
[----:B0-----:R0:W1:Y:S02]  /*a6e0*/  SYNCS.PHASECHK.TRANS64.TRYWAIT P0, [R6+URZ], R5 ;  /* 0x00000005060075a7 */ /* 0x001064000800017f */
[----:B-1----:R-:W-:Y:S05]  /*a6f0*/  @!P0 NANOSLEEP.SYNCS 0x989680 ;  /* 0x009896800000895d */ /* 0x002fea0003900000 */
[----:B------:R-:W1:Y:S02]  /*a700*/  @!P0 SYNCS.PHASECHK.TRANS64 P0, [R6+URZ], R5 ;  /* 0x00000005060085a7 */ /* 0x000e64000800007f */
[----:B-1----:R-:W-:Y:S05]  /*a710*/  @!P0 BRA `(.L_x_198) ;  /* 0xfffffffc00f08947 */ /* 0x002fea000383ffff */
[----:B------:R-:W-:Y:S05]  /*a720*/  BRA `(.L_x_233) ;  /* 0xfffffff000087947 */ /* 0x000fea000383ffff */
.L_x_199:
[----:B0-----:R0:W1:Y:S02]  /*a730*/  SYNCS.PHASECHK.TRANS64.TRYWAIT P0, [R9+URZ], R4 ;  /* 0x00000004090075a7 */ /* 0x001064000800017f */
[----:B-1----:R-:W-:Y:S05]  /*a740*/  @!P0 NANOSLEEP.SYNCS 0x989680 ;  /* 0x009896800000895d */ /* 0x002fea0003900000 */
[----:B------:R-:W1:Y:S02]  /*a750*/  @!P0 SYNCS.PHASECHK.TRANS64 P0, [R9+URZ], R4 ;  /* 0x00000004090085a7 */ /* 0x000e64000800007f */
[----:B-1----:R-:W-:Y:S05]  /*a760*/  @!P0 BRA `(.L_x_199) ;  /* 0xfffffffc00f08947 */ /* 0x002fea000383ffff */
[----:B------:R-:W-:Y:S05]  /*a770*/  BRA `(.L_x_234) ;  /* 0xfffffff000187947 */ /* 0x000fea000383ffff */
.L_x_200:
[----:B0-----:R0:W1:Y:S02]  /*a780*/  SYNCS.PHASECHK.TRANS64.TRYWAIT P0, [R6+URZ], R5 ;  /* 0x00000005060075a7 */ /* 0x001064000800017f */
[----:B-1----:R-:W-:Y:S05]  /*a790*/  @!P0 NANOSLEEP.SYNCS 0x989680 ;  /* 0x009896800000895d */ /* 0x002fea0003900000 */
[----:B------:R-:W1:Y:S02]  /*a7a0*/  @!P0 SYNCS.PHASECHK.TRANS64 P0, [R6+URZ], R5 ;  /* 0x00000005060085a7 */ /* 0x000e64000800007f */
[----:B-1----:R-:W-:Y:S05]  /*a7b0*/  @!P0 BRA `(.L_x_200) ;  /* 0xfffffffc00f08947 */ /* 0x002fea000383ffff */
[----:B------:R-:W-:Y:S05]  /*a7c0*/  BRA `(.L_x_235) ;  /* 0xfffffff000287947 */ /* 0x000fea000383ffff */
.L_x_201:
[----:B0-----:R0:W1:Y:S02]  /*a7d0*/  SYNCS.PHASECHK.TRANS64.TRYWAIT P0, [R9+URZ], R4 ;  /* 0x00000004090075a7 */ /* 0x001064000800017f */
[----:B-1----:R-:W-:Y:S05]  /*a7e0*/  @!P0 NANOSLEEP.SYNCS 0x989680 ;  /* 0x009896800000895d */ /* 0x002fea0003900000 */
[----:B------:R-:W1:Y:S02]  /*a7f0*/  @!P0 SYNCS.PHASECHK.TRANS64 P0, [R9+URZ], R4 ;  /* 0x00000004090085a7 */ /* 0x000e64000800007f */
[----:B-1----:R-:W-:Y:S05]  /*a800*/  @!P0 BRA `(.L_x_201) ;  /* 0xfffffffc00f08947 */ /* 0x002fea000383ffff */
[----:B------:R-:W-:Y:S05]  /*a810*/  BRA `(.L_x_236) ;  /* 0xfffffff000387947 */ /* 0x000fea000383ffff */
.L_x_202:
[----:B0-----:R0:W1:Y:S02]  /*a820*/  SYNCS.PHASECHK.TRANS64.TRYWAIT P0, [R6+URZ], R5 ;  /* 0x00000005060075a7 */ /* 0x001064000800017f */
[----:B-1----:R-:W-:Y:S05]  /*a830*/  @!P0 NANOSLEEP.SYNCS 0x989680 ;  /* 0x009896800000895d */ /* 0x002fea0003900000 */
[----:B------:R-:W1:Y:S02]  /*a840*/  @!P0 SYNCS.PHASECHK.TRANS64 P0, [R6+URZ], R5 ;  /* 0x00000005060085a7 */ /* 0x000e64000800007f */
[----:B-1----:R-:W-:Y:S05]  /*a850*/  @!P0 BRA `(.L_x_202) ;  /* 0xfffffffc00f08947 */ /* 0x002fea000383ffff */
[----:B------:R-:W-:Y:S05]  /*a860*/  BRA `(.L_x_237) ;  /* 0xfffffff000487947 */ /* 0x000fea000383ffff */
.L_x_203:
[----:B0-----:R0:W1:Y:S02]  /*a870*/  SYNCS.PHASECHK.TRANS64.TRYWAIT P0, [R9+URZ], R4 ;  /* 0x00000004090075a7 */ /* 0x001064000800017f */
[----:B-1----:R-:W-:Y:S05]  /*a880*/  @!P0 NANOSLEEP.SYNCS 0x989680 ;  /* 0x009896800000895d */ /* 0x002fea0003900000 */
[----:B------:R-:W1:Y:S02]  /*a890*/  @!P0 SYNCS.PHASECHK.TRANS64 P0, [R9+URZ], R4 ;  /* 0x00000004090085a7 */ /* 0x000e64000800007f */
[----:B-1----:R-:W-:Y:S05]  /*a8a0*/  @!P0 BRA `(.L_x_203) ;  /* 0xfffffffc00f08947 */ /* 0x002fea000383ffff */
[----:B------:R-:W-:Y:S05]  /*a8b0*/  BRA `(.L_x_238) ;  /* 0xfffffff000587947 */ /* 0x000fea000383ffff */
.L_x_204:
[----:B0-----:R0:W1:Y:S02]  /*a8c0*/  SYNCS.PHASECHK.TRANS64.TRYWAIT P0, [R6+URZ], R5 ;  /* 0x00000005060075a7 */ /* 0x001064000800017f */
[----:B-1----:R-:W-:Y:S05]  /*a8d0*/  @!P0 NANOSLEEP.SYNCS 0x989680 ;  /* 0x009896800000895d */ /* 0x002fea0003900000 */
[----:B------:R-:W1:Y:S02]  /*a8e0*/  @!P0 SYNCS.PHASECHK.TRANS64 P0, [R6+URZ], R5 ;  /* 0x00000005060085a7 */ /* 0x000e64000800007f */
[----:B-1----:R-:W-:Y:S05]  /*a8f0*/  @!P0 BRA `(.L_x_204) ;  /* 0xfffffffc00f08947 */ /* 0x002fea000383ffff */
[----:B------:R-:W-:Y:S05]  /*a900*/  BRA `(.L_x_239) ;  /* 0xfffffff000687947 */ /* 0x000fea000383ffff */
.L_x_205:
[----:B0-----:R0:W1:Y:S02]  /*a910*/  SYNCS.PHASECHK.TRANS64.TRYWAIT P0, [R9+URZ], R4 ;  /* 0x00000004090075a7 */ /* 0x001064000800017f */
[----:B-1----:R-:W-:Y:S05]  /*a920*/  @!P0 NANOSLEEP.SYNCS 0x989680 ;  /* 0x009896800000895d */ /* 0x002fea0003900000 */
[----:B------:R-:W1:Y:S02]  /*a930*/  @!P0 SYNCS.PHASECHK.TRANS64 P0, [R9+URZ], R4 ;  /* 0x00000004090085a7 */ /* 0x000e64000800007f */
[----:B-1----:R-:W-:Y:S05]  /*a940*/  @!P0 BRA `(.L_x_205) ;  /* 0xfffffffc00f08947 */ /* 0x002fea000383ffff */
[----:B------:R-:W-:Y:S05]  /*a950*/  BRA `(.L_x_240) ;  /* 0xfffffff000787947 */ /* 0x000fea000383ffff */
.L_x_206:
[----:B0-----:R0:W1:Y:S02]  /*a960*/  SYNCS.PHASECHK.TRANS64.TRYWAIT P0, [R6+URZ], R5 ;  /* 0x00000005060075a7 */ /* 0x001064000800017f */
[----:B-1----:R-:W-:Y:S05]  /*a970*/  @!P0 NANOSLEEP.SYNCS 0x989680 ;  /* 0x009896800000895d */ /* 0x002fea0003900000 */
[----:B------:R-:W1:Y:S02]  /*a980*/  @!P0 SYNCS.PHASECHK.TRANS64 P0, [R6+URZ], R5 ;  /* 0x00000005060085a7 */ /* 0x000e64000800007f */
[----:B-1----:R-:W-:Y:S05]  /*a990*/  @!P0 BRA `(.L_x_206) ;  /* 0xfffffffc00f08947 */ /* 0x002fea000383ffff */
[----:B------:R-:W-:Y:S05]  /*a9a0*/  BRA `(.L_x_241) ;  /* 0xfffffff000887947 */ /* 0x000fea000383ffff */
.L_x_207:
[----:B0-----:R0:W1:Y:S02]  /*a9b0*/  SYNCS.PHASECHK.TRANS64.TRYWAIT P0, [R9+URZ], R4 ;  /* 0x00000004090075a7 */ /* 0x001064000800017f */
[----:B-1----:R-:W-:Y:S05]  /*a9c0*/  @!P0 NANOSLEEP.SYNCS 0x989680 ;  /* 0x009896800000895d */ /* 0x002fea0003900000 */
[----:B------:R-:W1:Y:S02]  /*a9d0*/  @!P0 SYNCS.PHASECHK.TRANS64 P0, [R9+URZ], R4 ;  /* 0x00000004090085a7 */ /* 0x000e64000800007f */
[----:B-1----:R-:W-:Y:S05]  /*a9e0*/  @!P0 BRA `(.L_x_207) ;  /* 0xfffffffc00f08947 */ /* 0x002fea000383ffff */
[----:B------:R-:W-:Y:S05]  /*a9f0*/  BRA `(.L_x_242) ;  /* 0xfffffff000987947 */ /* 0x000fea000383ffff */
.L_x_208:
[----:B0-----:R0:W1:Y:S02]  /*aa00*/  SYNCS.PHASECHK.TRANS64.TRYWAIT P0, [R6+URZ], R5 ;  /* 0x00000005060075a7 */ /* 0x001064000800017f */
[----:B-1----:R-:W-:Y:S05]  /*aa10*/  @!P0 NANOSLEEP.SYNCS 0x989680 ;  /* 0x009896800000895d */ /* 0x002fea0003900000 */
[----:B------:R-:W1:Y:S02]  /*aa20*/  @!P0 SYNCS.PHASECHK.TRANS64 P0, [R6+URZ], R5 ;  /* 0x00000005060085a7 */ /* 0x000e64000800007f */
[----:B-1----:R-:W-:Y:S05]  /*aa30*/  @!P0 BRA `(.L_x_208) ;  /* 0xfffffffc00f08947 */ /* 0x002fea000383ffff */
[----:B------:R-:W-:Y:S05]  /*aa40*/  BRA `(.L_x_243) ;  /* 0xfffffff000a87947 */ /* 0x000fea000383ffff */
.L_x_209:
[----:B0-----:R0:W1:Y:S02]  /*aa50*/  SYNCS.PHASECHK.TRANS64.TRYWAIT P0, [R9+URZ], R4 ;  /* 0x00000004090075a7 */ /* 0x001064000800017f */
[----:B-1----:R-:W-:Y:S05]  /*aa60*/  @!P0 NANOSLEEP.SYNCS 0x989680 ;  /* 0x009896800000895d */ /* 0x002fea0003900000 */
[----:B------:R-:W1:Y:S02]  /*aa70*/  @!P0 SYNCS.PHASECHK.TRANS64 P0, [R9+URZ], R4 ;  /* 0x00000004090085a7 */ /* 0x000e64000800007f */
[----:B-1----:R-:W-:Y:S05]  /*aa80*/  @!P0 BRA `(.L_x_209) ;  /* 0xfffffffc00f08947 */ /* 0x002fea000383ffff */
[----:B------:R-:W-:Y:S05]  /*aa90*/  BRA `(.L_x_244) ;  /* 0xfffffff000b87947 */ /* 0x000fea000383ffff */
.L_x_210:
[----:B0-----:R0:W1:Y:S02]  /*aaa0*/  SYNCS.PHASECHK.TRANS64.TRYWAIT P0, [R6+URZ], R5 ;  /* 0x00000005060075a7 */ /* 0x001064000800017f */
[----:B-1----:R-:W-:Y:S05]  /*aab0*/  @!P0 NANOSLEEP.SYNCS 0x989680 ;  /* 0x009896800000895d */ /* 0x002fea0003900000 */
[----:B------:R-:W1:Y:S02]  /*aac0*/  @!P0 SYNCS.PHASECHK.TRANS64 P0, [R6+URZ], R5 ;  /* 0x00000005060085a7 */ /* 0x000e64000800007f */
[----:B-1----:R-:W-:Y:S05]  /*aad0*/  @!P0 BRA `(.L_x_210) ;  /* 0xfffffffc00f08947 */ /* 0x002fea000383ffff */
[----:B------:R-:W-:Y:S05]  /*aae0*/  BRA `(.L_x_245) ;  /* 0xfffffff000c87947 */ /* 0x000fea000383ffff */
.L_x_211:
[----:B0-----:R0:W1:Y:S02]  /*aaf0*/  SYNCS.PHASECHK.TRANS64.TRYWAIT P0, [R9+URZ], R4 ;  /* 0x00000004090075a7 */ /* 0x001064000800017f */
[----:B-1----:R-:W-:Y:S05]  /*ab00*/  @!P0 NANOSLEEP.SYNCS 0x989680 ;  /* 0x009896800000895d */ /* 0x002fea0003900000 */
[----:B------:R-:W1:Y:S02]  /*ab10*/  @!P0 SYNCS.PHASECHK.TRANS64 P0, [R9+URZ], R4 ;  /* 0x00000004090085a7 */ /* 0x000e64000800007f */
[----:B-1----:R-:W-:Y:S05]  /*ab20*/  @!P0 BRA `(.L_x_211) ;  /* 0xfffffffc00f08947 */ /* 0x002fea000383ffff */
[----:B------:R-:W-:Y:S05]  /*ab30*/  BRA `(.L_x_246) ;  /* 0xfffffff000d87947 */ /* 0x000fea000383ffff */
.L_x_212:
[----:B0-----:R0:W1:Y:S02]  /*ab40*/  SYNCS.PHASECHK.TRANS64.TRYWAIT P0, [R6+URZ], R5 ;  /* 0x00000005060075a7 */ /* 0x001064000800017f */
[----:B-1----:R-:W-:Y:S05]  /*ab50*/  @!P0 NANOSLEEP.SYNCS 0x989680 ;  /* 0x009896800000895d */ /* 0x002fea0003900000 */
[----:B------:R-:W1:Y:S02]  /*ab60*/  @!P0 SYNCS.PHASECHK.TRANS64 P0, [R6+URZ], R5 ;  /* 0x00000005060085a7 */ /* 0x000e64000800007f */
[----:B-1----:R-:W-:Y:S05]  /*ab70*/  @!P0 BRA `(.L_x_212) ;  /* 0xfffffffc00f08947 */ /* 0x002fea000383ffff */
[----:B------:R-:W-:Y:S05]  /*ab80*/  BRA `(.L_x_247) ;  /* 0xfffffff000e87947 */ /* 0x000fea000383ffff */
.L_x_213:
[----:B0-----:R0:W1:Y:S02]  /*ab90*/  SYNCS.PHASECHK.TRANS64.TRYWAIT P0, [R9+URZ], R4 ;  /* 0x00000004090075a7 */ /* 0x001064000800017f */
[----:B-1----:R-:W-:Y:S05]  /*aba0*/  @!P0 NANOSLEEP.SYNCS 0x989680 ;  /* 0x009896800000895d */ /* 0x002fea0003900000 */
[----:B------:R-:W1:Y:S02]  /*abb0*/  @!P0 SYNCS.PHASECHK.TRANS64 P0, [R9+URZ], R4 ;  /* 0x00000004090085a7 */ /* 0x000e64000800007f */
[----:B-1----:R-:W-:Y:S05]  /*abc0*/  @!P0 BRA `(.L_x_213) ;  /* 0xfffffffc00f08947 */ /* 0x002fea000383ffff */
[----:B------:R-:W-:Y:S05]  /*abd0*/  BRA `(.L_x_248) ;  /* 0xfffffff000f87947 */ /* 0x000fea000383ffff */
.L_x_214:
[----:B0-----:R0:W1:Y:S02]  /*abe0*/  SYNCS.PHASECHK.TRANS64.TRYWAIT P0, [R6+URZ], R5 ;  /* 0x00000005060075a7 */ /* 0x001064000800017f */
[----:B-1----:R-:W-:Y:S05]  /*abf0*/  @!P0 NANOSLEEP.SYNCS 0x989680 ;  /* 0x009896800000895d */ /* 0x002fea0003900000 */
[----:B------:R-:W1:Y:S02]  /*ac00*/  @!P0 SYNCS.PHASECHK.TRANS64 P0, [R6+URZ], R5 ;  /* 0x00000005060085a7 */ /* 0x000e64000800007f */
[----:B-1----:R-:W-:Y:S05]  /*ac10*/  @!P0 BRA `(.L_x_214) ;  /* 0xfffffffc00f08947 */ /* 0x002fea000383ffff */
[----:B------:R-:W-:Y:S05]  /*ac20*/  BRA `(.L_x_249) ;  /* 0xfffffff400087947 */ /* 0x000fea000383ffff */
.L_x_215:
[----:B0-----:R0:W1:Y:S02]  /*ac30*/  SYNCS.PHASECHK.TRANS64.TRYWAIT P0, [R9+URZ], R4 ;  /* 0x00000004090075a7 */ /* 0x001064000800017f */
[----:B-1----:R-:W-:Y:S05]  /*ac40*/  @!P0 NANOSLEEP.SYNCS 0x989680 ;  /* 0x009896800000895d */ /* 0x002fea0003900000 */
[----:B------:R-:W1:Y:S02]  /*ac50*/  @!P0 SYNCS.PHASECHK.TRANS64 P0, [R9+URZ], R4 ;  /* 0x00000004090085a7 */ /* 0x000e64000800007f */
[----:B-1----:R-:W-:Y:S05]  /*ac60*/  @!P0 BRA `(.L_x_215) ;  /* 0xfffffffc00f08947 */ /* 0x002fea000383ffff */
[----:B------:R-:W-:Y:S05]  /*ac70*/  BRA `(.L_x_250) ;  /* 0xfffffff400187947 */ /* 0x000fea000383ffff */
.L_x_216:
[----:B0-----:R0:W1:Y:S02]  /*ac80*/  SYNCS.PHASECHK.TRANS64.TRYWAIT P0, [R6+URZ], R5 ;  /* 0x00000005060075a7 */ /* 0x001064000800017f */
[----:B-1----:R-:W-:Y:S05]  /*ac90*/  @!P0 NANOSLEEP.SYNCS 0x989680 ;  /* 0x009896800000895d */ /* 0x002fea0003900000 */
[----:B------:R-:W1:Y:S02]  /*aca0*/  @!P0 SYNCS.PHASECHK.TRANS64 P0, [R6+URZ], R5 ;  /* 0x00000005060085a7 */ /* 0x000e64000800007f */
[----:B-1----:R-:W-:Y:S05]  /*acb0*/  @!P0 BRA `(.L_x_216) ;  /* 0xfffffffc00f08947 */ /* 0x002fea000383ffff */
[----:B------:R-:W-:Y:S05]  /*acc0*/  BRA `(.L_x_251) ;  /* 0xfffffff400287947 */ /* 0x000fea000383ffff */
.L_x_217:
[----:B0-----:R0:W1:Y:S02]  /*acd0*/  SYNCS.PHASECHK.TRANS64.TRYWAIT P0, [R9+URZ], R4 ;  /* 0x00000004090075a7 */ /* 0x001064000800017f */
[----:B-1----:R-:W-:Y:S05]  /*ace0*/  @!P0 NANOSLEEP.SYNCS 0x989680 ;  /* 0x009896800000895d */ /* 0x002fea0003900000 */
[----:B------:R-:W1:Y:S02]  /*acf0*/  @!P0 SYNCS.PHASECHK.TRANS64 P0, [R9+URZ], R4 ;  /* 0x00000004090085a7 */ /* 0x000e64000800007f */
[----:B-1----:R-:W-:Y:S05]  /*ad00*/  @!P0 BRA `(.L_x_217) ;  /* 0xfffffffc00f08947 */ /* 0x002fea000383ffff */
[----:B------:R-:W-:Y:S05]  /*ad10*/  BRA `(.L_x_252) ;  /* 0xfffffff400387947 */ /* 0x000fea000383ffff */
.L_x_218:
[----:B-1----:R1:W2:Y:S02]  /*ad20*/  SYNCS.PHASECHK.TRANS64.TRYWAIT P0, [R6+URZ], R5 ;  /* 0x00000005060075a7 */ /* 0x0022a4000800017f */
[----:B--2---:R-:W-:Y:S05]  /*ad30*/  @!P0 NANOSLEEP.SYNCS 0x989680 ;  /* 0x009896800000895d */ /* 0x004fea0003900000 */
[----:B------:R-:W2:Y:S02]  /*ad40*/  @!P0 SYNCS.PHASECHK.TRANS64 P0, [R6+URZ], R5 ;  /* 0x00000005060085a7 */ /* 0x000ea4000800007f */
[----:B--2---:R-:W-:Y:S05]  /*ad50*/  @!P0 BRA `(.L_x_218) ;  /* 0xfffffffc00f08947 */ /* 0x004fea000383ffff */
[----:B------:R-:W-:Y:S05]  /*ad60*/  BRA `(.L_x_253) ;  /* 0xfffffff400407947 */ /* 0x000fea000383ffff */
.L_x_254:
[----:B------:R-:W-:-:S00]  /*ad70*/  BRA `(.L_x_254) ;  /* 0xfffffffc00fc7947 */ /* 0x000fc0000383ffff */
[----:B------:R-:W-:-:S00]  /*ad80*/  NOP ;  /* 0x0000000000007918 */ /* 0x000fc00000000000 */
[----:B------:R-:W-:-:S00]  /*ad90*/  NOP ;  /* 0x0000000000007918 */ /* 0x000fc00000000000 */
[----:B------:R-:W-:-:S00]  /*ada0*/  NOP ;  /* 0x0000000000007918 */ /* 0x000fc00000000000 */
[----:B------:R-:W-:-:S00]  /*adb0*/  NOP ;  /* 0x0000000000007918 */ /* 0x000fc00000000000 */
[----:B------:R-:W-:-:S00]  /*adc0*/  NOP ;  /* 0x0000000000007918 */ /* 0x000fc00000000000 */
[----:B------:R-:W-:-:S00]  /*add0*/  NOP ;  /* 0x0000000000007918 */ /* 0x000fc00000000000 */
[----:B------:R-:W-:-:S00]  /*ade0*/  NOP ;  /* 0x0000000000007918 */ /* 0x000fc00000000000 */
[----:B------:R-:W-:-:S00]  /*adf0*/  NOP ;  /* 0x0000000000007918 */ /* 0x000fc00000000000 */
.L_x_255:


//--------------------- .nv.shared._ZN7cutlass13device_kernelINS_4gemm6kernel13GemmUniversalIN4cute5tupleIJiiiiEEENS1_10collective13CollectiveMmaINS1_37MainloopSm90TmaGmmaWarpSpecializedFP8ILi28ENS5_IJNS4_1CILi1EEENSA_ILi4EEESB_EEENS1_35KernelTmaWarpSpecializedCooperativeEEENS5_IJNSA_ILi128EEESG_NSA_ILi32EEEEEENS_12float_e4m3_tENS5_IJlSB_lEEESJ_SK_NS4_8TiledMMAINS4_8MMA_AtomIJNS4_4SM904GMMA31MMA_64x128x32_F32E4M3E4M3_SS_TNILNSO_7ScaleInE1ELSQ_1EEEEEENS4_6LayoutINS5_IJNSA_ILi2EEESB_SB_EEENS5_IJSB_NSA_ILi0EEESW_EEEEENS5_IJNS4_10UnderscoreESZ_SZ_EEEEENS4_23SM90_TMA_LOAD_MULTICASTENS4_14ComposedLayoutINS4_7SwizzleILi1ELi4ELi3EEENS4_18smem_ptr_flag_bitsILi8EEENST_INS5_IJNSA_ILi8EEESH_EEENS5_IJSH_SB_EEEEEEEvNS4_8identityENS4_13SM90_TMA_LOADES1C_vS1D_EENS_8epilogue10collective6detail29Sm90TmaWarpSpecializedAdapterINS1H_15DefaultEpilogueISJ_SK_SK_NS1G_6thread17LinearCombinationISJ_Li1EffLNS1L_9ScaleType4KindE0ELNS_15FloatRoundStyleE2ESJ_EENS1_15EpilogueDefaultEEEEEvvEEEEvNT_6ParamsE --------------------------
	.section	.nv.shared._ZN7cutlass13device_kernelINS_4gemm6kernel13GemmUniversalIN4cute5tupleIJiiiiEEENS1_10collective13CollectiveMmaINS1_37MainloopSm90TmaGmmaWarpSpecializedFP8ILi28ENS5_IJNS4_1CILi1EEENSA_ILi4EEESB_EEENS1_35KernelTmaWarpSpecializedCooperativeEEENS5_IJNSA_ILi128EEESG_NSA_ILi32EEEEEENS_12float_e4m3_tENS5_IJlSB_lEEESJ_SK_NS4_8TiledMMAINS4_8MMA_AtomIJNS4_4SM904GMMA31MMA_64x128x32_F32E4M3E4M3_SS_TNILNSO_7ScaleInE1ELSQ_1EEEEEENS4_6LayoutINS5_IJNSA_ILi2EEESB_SB_EEENS5_IJSB_NSA_ILi0EEESW_EEEEENS5_IJNS4_10UnderscoreESZ_SZ_EEEEENS4_23SM90_TMA_LOAD_MULTICASTENS4_14ComposedLayoutINS4_7SwizzleILi1ELi4ELi3EEENS4_18smem_ptr_flag_bitsILi8EEENST_INS5_IJNSA_ILi8EEESH_EEENS5_IJSH_SB_EEEEEEEvNS4_8identityENS4_13SM90_TMA_LOADES1C_vS1D_EENS_8epilogue10collective6detail29Sm90TmaWarpSpecializedAdapterINS1H_15DefaultEpilogueISJ_SK_SK_NS1G_6thread17LinearCombinationISJ_Li1EffLNS1L_9ScaleType4KindE0ELNS_15FloatRoundStyleE2ESJ_EENS1_15EpilogueDefaultEEEEEvvEEEEvNT_6ParamsE,"aw",@nobits
	.sectionflags	@""
	.align	16
	.zero		1024


//--------------------- .nv.shared.reserved.0     --------------------------
	.section	.nv.shared.reserved.0,"aw",@nobits
	.weak		__nv_reservedSMEM_offset_0_alias
	.size		__nv_reservedSMEM_offset_0_alias, 0, 0
	.other		__nv_reservedSMEM_offset_0_alias,@"STO_CUDA_RESERVED_SHARED STV_DEFAULT"
__nv_reservedSMEM_offset_0_alias:
	.zero		0


//--------------------- .nv.global                --------------------------
	.section	.nv.global,"aw",@nobits
.nv.global:
	.type		_ZN40_INTERNAL_2dfea3ce_4_k_cu_36ba3f88_314684cute1_E,@object
	.size		_ZN40_INTERNAL_2dfea3ce_4_k_cu_36ba3f88_314684cute1_E,(_ZN40_INTERNAL_2dfea3ce_4_k_cu_36ba3f88_314684cuda3std3__45__cpo6cbeginE - _ZN40_INTERNAL_2dfea3ce_4_k_cu_36ba3f88_314684cute1_E)
_ZN40_INTERNAL_2dfea3ce_4_k_cu_36ba3f88_314684cute1_E:
	.zero		1
	.type		_ZN40_INTERNAL_2dfea3ce_4_k_cu_36ba3f88_314684cuda3std3__45__cpo6cbeginE,@object
	.size		_ZN40_INTERNAL_2dfea3ce_4_k_cu_36ba3f88_314684cuda3std3__45__cpo6cbeginE,(_ZN40_INTERNAL_2dfea3ce_4_k_cu_36ba3f88_314684cuda3std3__48in_placeE - _ZN40_INTERNAL_2dfea3ce_4_k_cu_36ba3f88_314684cuda3std3__45__cpo6cbeginE)
_ZN40_INTERNAL_2dfea3ce_4_k_cu_36ba3f88_314684cuda3std3__45__cpo6cbeginE:
	.zero		1
	.type		_ZN40_INTERNAL_2dfea3ce_4_k_cu_36ba3f88_314684cuda3std3__48in_placeE,@object
	.size		_ZN40_INTERNAL_2dfea3ce_4_k_cu_36ba3f88_314684cuda3std3__48in_placeE,(_ZN40_INTERNAL_2dfea3ce_4_k_cu_36ba3f88_314684cuda3std6ranges3__45__cpo9iter_moveE - _ZN40_INTERNAL_2dfea3ce_4_k_cu_36ba3f88_314684cuda3std3__48in_placeE)
_ZN40_INTERNAL_2dfea3ce_4_k_cu_36ba3f88_314684cuda3std3__48in_placeE:
	.zero		1
	.type		_ZN40_INTERNAL_2dfea3ce_4_k_cu_36ba3f88_314684cuda3std6ranges3__45__cpo9iter_moveE,@object
	.size		_ZN40_INTERNAL_2dfea3ce_4_k_cu_36ba3f88_314684cuda3std6ranges3__45__cpo9iter_moveE,(_ZN40_INTERNAL_2dfea3ce_4_k_cu_36ba3f88_314684cuda3std3__45__cpo5beginE - _ZN40_INTERNAL_2dfea3ce_4_k_cu_36ba3f88_314684cuda3std6ranges3__45__cpo9iter_moveE)
_ZN40_INTERNAL_2dfea3ce_4_k_cu_36ba3f88_314684cuda3std6ranges3__45__cpo9iter_moveE:
	.zero		1
	.type		_ZN40_INTERNAL_2dfea3ce_4_k_cu_36ba3f88_314684cuda3std3__45__cpo5beginE,@object
	.size		_ZN40_INTERNAL_2dfea3ce_4_k_cu_36ba3f88_314684cuda3std3__45__cpo5beginE,(_ZN40_INTERNAL_2dfea3ce_4_k_cu_36ba3f88_314684cuda3std3__442_GLOBAL__N__2dfea3ce_4_k_cu_36ba3f88_314686ignoreE - _ZN40_INTERNAL_2dfea3ce_4_k_cu_36ba3f88_314684cuda3std3__45__cpo5beginE)
_ZN40_INTERNAL_2dfea3ce_4_k_cu_36ba3f88_314684cuda3std3__45__cpo5beginE:
	.zero		1
	.type		_ZN40_INTERNAL_2dfea3ce_4_k_cu_36ba3f88_314684cuda3std3__442_GLOBAL__N__2dfea3ce_4_k_cu_36ba3f88_314686ignoreE,@object
	.size		_ZN40_INTERNAL_2dfea3ce_4_k_cu_36ba3f88_314684cuda3std3__442_GLOBAL__N__2dfea3ce_4_k_cu_36ba3f88_314686ignoreE,(_ZN40_INTERNAL_2dfea3ce_4_k_cu_36ba3f88_314684cute7productE - _ZN40_INTERNAL_2dfea3ce_4_k_cu_36ba3f88_314684cuda3std3__442_GLOBAL__N__2dfea3ce_4_k_cu_36ba3f88_314686ignoreE)
_ZN40_INTERNAL_2dfea3ce_4_k_cu_36ba3f88_314684cuda3std3__442_GLOBAL__N__2dfea3ce_4_k_cu_36ba3f88_314686ignoreE:
	.zero		1
	.type		_ZN40_INTERNAL_2dfea3ce_4_k_cu_36ba3f88_314684cute7productE,@object
	.size		_ZN40_INTERNAL_2dfea3ce_4_k_cu_36ba3f88_314684cute7productE,(_ZN40_INTERNAL_2dfea3ce_4_k_cu_36ba3f88_314684cuda3std3__45__cpo3endE - _ZN40_INTERNAL_2dfea3ce_4_k_cu_36ba3f88_314684cute7productE)
_ZN40_INTERNAL_2dfea3ce_4_k_cu_36ba3f88_314684cute7productE:
	.zero		1
	.type		_ZN40_INTERNAL_2dfea3ce_4_k_cu_36ba3f88_314684cuda3std3__45__cpo3endE,@object
	.size		_ZN40_INTERNAL_2dfea3ce_4_k_cu_36ba3f88_314684cuda3std3__45__cpo3endE,(_ZN40_INTERNAL_2dfea3ce_4_k_cu_36ba3f88_314684cuda3std3__419piecewise_constructE - _ZN40_INTERNAL_2dfea3ce_4_k_cu_36ba3f88_314684cuda3std3__45__cpo3endE)
_ZN40_INTERNAL_2dfea3ce_4_k_cu_36ba3f88_314684cuda3std3__45__cpo3endE:
	.zero		1
	.type		_ZN40_INTERNAL_2dfea3ce_4_k_cu_36ba3f88_314684cuda3std3__419piecewise_constructE,@object
	.size		_ZN40_INTERNAL_2dfea3ce_4_k_cu_36ba3f88_314684cuda3std3__419piecewise_constructE,(_ZN40_INTERNAL_2dfea3ce_4_k_cu_36ba3f88_314684cuda3std3__45__cpo4cendE - _ZN40_INTERNAL_2dfea3ce_4_k_cu_36ba3f88_314684cuda3std3__419piecewise_constructE)
_ZN40_INTERNAL_2dfea3ce_4_k_cu_36ba3f88_314684cuda3std3__419piecewise_constructE:
	.zero		1
	.type		_ZN40_INTERNAL_2dfea3ce_4_k_cu_36ba3f88_314684cuda3std3__45__cpo4cendE,@object
	.size		_ZN40_INTERNAL_2dfea3ce_4_k_cu_36ba3f88_314684cuda3std3__45__cpo4cendE,(_ZN40_INTERNAL_2dfea3ce_4_k_cu_36ba3f88_314684cuda3std6ranges3__45__cpo4swapE - _ZN40_INTERNAL_2dfea3ce_4_k_cu_36ba3f88_314684cuda3std3__45__cpo4cendE)
_ZN40_INTERNAL_2dfea3ce_4_k_cu_36ba3f88_314684cuda3std3__45__cpo4cendE:
	.zero		1
	.type		_ZN40_INTERNAL_2dfea3ce_4_k_cu_36ba3f88_314684cuda3std6ranges3__45__cpo4swapE,@object
	.size		_ZN40_INTERNAL_2dfea3ce_4_k_cu_36ba3f88_314684cuda3std6ranges3__45__cpo4swapE,(.L_7 - _ZN40_INTERNAL_2dfea3ce_4_k_cu_36ba3f88_314684cuda3std6ranges3__45__cpo4swapE)
_ZN40_INTERNAL_2dfea3ce_4_k_cu_36ba3f88_314684cuda3std6ranges3__45__cpo4swapE:
	.zero		1
.L_7:


//--------------------- .nv.constant0._ZN7cutlass13device_kernelINS_4gemm6kernel13GemmUniversalIN4cute5tupleIJiiiiEEENS1_10collective13CollectiveMmaINS1_37MainloopSm90TmaGmmaWarpSpecializedFP8ILi28ENS5_IJNS4_1CILi1EEENSA_ILi4EEESB_EEENS1_35KernelTmaWarpSpecializedCooperativeEEENS5_IJNSA_ILi128EEESG_NSA_ILi32EEEEEENS_12float_e4m3_tENS5_IJlSB_lEEESJ_SK_NS4_8TiledMMAINS4_8MMA_AtomIJNS4_4SM904GMMA31MMA_64x128x32_F32E4M3E4M3_SS_TNILNSO_7ScaleInE1ELSQ_1EEEEEENS4_6LayoutINS5_IJNSA_ILi2EEESB_SB_EEENS5_IJSB_NSA_ILi0EEESW_EEEEENS5_IJNS4_10UnderscoreESZ_SZ_EEEEENS4_23SM90_TMA_LOAD_MULTICASTENS4_14ComposedLayoutINS4_7SwizzleILi1ELi4ELi3EEENS4_18smem_ptr_flag_bitsILi8EEENST_INS5_IJNSA_ILi8EEESH_EEENS5_IJSH_SB_EEEEEEEvNS4_8identityENS4_13SM90_TMA_LOADES1C_vS1D_EENS_8epilogue10collective6detail29Sm90TmaWarpSpecializedAdapterINS1H_15DefaultEpilogueISJ_SK_SK_NS1G_6thread17LinearCombinationISJ_Li1EffLNS1L_9ScaleType4KindE0ELNS_15FloatRoundStyleE2ESJ_EENS1_15EpilogueDefaultEEEEEvvEEEEvNT_6ParamsE --------------------------
	.section	.nv.constant0._ZN7cutlass13device_kernelINS_4gemm6kernel13GemmUniversalIN4cute5tupleIJiiiiEEENS1_10collective13CollectiveMmaINS1_37MainloopSm90TmaGmmaWarpSpecializedFP8ILi28ENS5_IJNS4_1CILi1EEENSA_ILi4EEESB_EEENS1_35KernelTmaWarpSpecializedCooperativeEEENS5_IJNSA_ILi128EEESG_NSA_ILi32EEEEEENS_12float_e4m3_tENS5_IJlSB_lEEESJ_SK_NS4_8TiledMMAINS4_8MMA_AtomIJNS4_4SM904GMMA31MMA_64x128x32_F32E4M3E4M3_SS_TNILNSO_7ScaleInE1ELSQ_1EEEEEENS4_6LayoutINS5_IJNSA_ILi2EEESB_SB_EEENS5_IJSB_NSA_ILi0EEESW_EEEEENS5_IJNS4_10UnderscoreESZ_SZ_EEEEENS4_23SM90_TMA_LOAD_MULTICASTENS4_14ComposedLayoutINS4_7SwizzleILi1ELi4ELi3EEENS4_18smem_ptr_flag_bitsILi8EEENST_INS5_IJNSA_ILi8EEESH_EEENS5_IJSH_SB_EEEEEEEvNS4_8identityENS4_13SM90_TMA_LOADES1C_vS1D_EENS_8epilogue10collective6detail29Sm90TmaWarpSpecializedAdapterINS1H_15DefaultEpilogueISJ_SK_SK_NS1G_6thread17LinearCombinationISJ_Li1EffLNS1L_9ScaleType4KindE0ELNS_15FloatRoundStyleE2ESJ_EENS1_15EpilogueDefaultEEEEEvvEEEEvNT_6ParamsE,"a",@progbits
	.sectionflags	@""
	.align	4
.nv.constant0._ZN7cutlass13device_kernelINS_4gemm6kernel13GemmUniversalIN4cute5tupleIJiiiiEEENS1_10collective13CollectiveMmaINS1_37MainloopSm90TmaGmmaWarpSpecializedFP8ILi28ENS5_IJNS4_1CILi1EEENSA_ILi4EEESB_EEENS1_35KernelTmaWarpSpecializedCooperativeEEENS5_IJNSA_ILi128EEESG_NSA_ILi32EEEEEENS_12float_e4m3_tENS5_IJlSB_lEEESJ_SK_NS4_8TiledMMAINS4_8MMA_AtomIJNS4_4SM904GMMA31MMA_64x128x32_F32E4M3E4M3_SS_TNILNSO_7ScaleInE1ELSQ_1EEEEEENS4_6LayoutINS5_IJNSA_ILi2EEESB_SB_EEENS5_IJSB_NSA_ILi0EEESW_EEEEENS5_IJNS4_10UnderscoreESZ_SZ_EEEEENS4_23SM90_TMA_LOAD_MULTICASTENS4_14ComposedLayoutINS4_7SwizzleILi1ELi4ELi3EEENS4_18smem_ptr_flag_bitsILi8EEENST_INS5_IJNSA_ILi8EEESH_EEENS5_IJSH_SB_EEEEEEEvNS4_8identityENS4_13SM90_TMA_LOADES1C_vS1D_EENS_8epilogue10collective6detail29Sm90TmaWarpSpecializedAdapterINS1H_15DefaultEpilogueISJ_SK_SK_NS1G_6thread17LinearCombinationISJ_Li1EffLNS1L_9ScaleType4KindE0ELNS_15FloatRoundStyleE2ESJ_EENS1_15EpilogueDefaultEEEEEvvEEEEvNT_6ParamsE:
	.zero		1664


//--------------------- SYMBOLS --------------------------

	.type		.nv.reservedSmem.offset0,@object
	.size		.nv.reservedSmem.offset0,0x4
